	.target	sm_90a

	.elftype	@"ET_EXEC"


//--------------------- .note.nv.tkinfo           --------------------------
	.section	.note.nv.tkinfo,"",@"SHT_NOTE"
	.sectionflags	@"SHF_NOTE_NV_TKINFO"
	.tkinfo
        /*0018*/ 	.word	0x00000002
        /*0030*/ 	.string	""
        /*0030*/ 	.string	"ptxas"
        /*0030*/ 	.string	"Cuda compilation tools, release 13.0, V13.0.88"
        /*0030*/ 	.string	"Build cuda_13.0.r13.0/compiler.36424714_0"
        /*0030*/ 	.string	"-arch sm_90a -m 64 "



//--------------------- .note.nv.cuinfo           --------------------------
	.section	.note.nv.cuinfo,"",@"SHT_NOTE"
	.sectionflags	@"SHF_NOTE_NV_CUINFO"
        /*0018*/ 	.short	0x0002
        /*001a*/ 	.short	0x005a
        /*001c*/ 	.short	0x0082
	.zero		2


//--------------------- .nv.info                  --------------------------
	.section	.nv.info,"",@"SHT_CUDA_INFO"
	.align	4


	//----- nvinfo : EIATTR_REGCOUNT
	.align		4
        /*0000*/ 	.byte	0x04, 0x2f
        /*0002*/ 	.short	(.L_15 - .L_14)
	.align		4
.L_14:
        /*0004*/ 	.word	index@(_ZN7cutlass13device_kernelINS_4gemm6kernel13GemmUniversalIN4cute5tupleIJiiiiEEENS1_10collective13CollectiveMmaINS1_34MainloopSm90TmaGmmaWarpSpecializedILi4ENS5_IJNS4_1CILi2EEESB_NSA_ILi1EEEEEENS1_35KernelTmaWarpSpecializedCooperativeEEENS5_IJNSA_ILi128EEENSA_ILi256EEENSA_ILi64EEEEEENS_10tfloat32_tENS5_IJlSC_lEEESK_SL_NS4_8TiledMMAINS4_8MMA_AtomIJNS4_4SM904GMMA30MMA_64x256x8_F32TF32TF32_SS_TNILNSP_7ScaleInE1ELSR_1EEEEEENS4_6LayoutINS5_IJSB_SC_SC_EEENS5_IJSC_NSA_ILi0EEESW_EEEEENS5_IJNS4_10UnderscoreESZ_SZ_EEEEENS4_23SM90_TMA_LOAD_MULTICASTENS4_14ComposedLayoutINS4_7SwizzleILi3ELi4ELi3EEENS4_18smem_ptr_flag_bitsILi32EEENSU_INS5_IJNSA_ILi8EEENSA_ILi32EEEEEENS5_IJS19_SC_EEEEEEEvNS4_8identityES12_S1D_vS1E_EENS_8epilogue10collective6detail29Sm90TmaWarpSpecializedAdapterINS1H_15DefaultEpilogueISK_SL_SL_NS1G_6thread17LinearCombinationISK_Li1EffLNS1L_9ScaleType4KindE0ELNS_15FloatRoundStyleE2ESK_EENS1_15EpilogueDefaultEEEEEvvEEEEvNT_6ParamsE)
        /*0008*/ 	.word	0x000000a8


	//----- nvinfo : EIATTR_FRAME_SIZE
	.align		4
.L_15:
        /*000c*/ 	.byte	0x04, 0x11
        /*000e*/ 	.short	(.L_17 - .L_16)
	.align		4
.L_16:
        /*0010*/ 	.word	index@(_ZN7cutlass13device_kernelINS_4gemm6kernel13GemmUniversalIN4cute5tupleIJiiiiEEENS1_10collective13CollectiveMmaINS1_34MainloopSm90TmaGmmaWarpSpecializedILi4ENS5_IJNS4_1CILi2EEESB_NSA_ILi1EEEEEENS1_35KernelTmaWarpSpecializedCooperativeEEENS5_IJNSA_ILi128EEENSA_ILi256EEENSA_ILi64EEEEEENS_10tfloat32_tENS5_IJlSC_lEEESK_SL_NS4_8TiledMMAINS4_8MMA_AtomIJNS4_4SM904GMMA30MMA_64x256x8_F32TF32TF32_SS_TNILNSP_7ScaleInE1ELSR_1EEEEEENS4_6LayoutINS5_IJSB_SC_SC_EEENS5_IJSC_NSA_ILi0EEESW_EEEEENS5_IJNS4_10UnderscoreESZ_SZ_EEEEENS4_23SM90_TMA_LOAD_MULTICASTENS4_14ComposedLayoutINS4_7SwizzleILi3ELi4ELi3EEENS4_18smem_ptr_flag_bitsILi32EEENSU_INS5_IJNSA_ILi8EEENSA_ILi32EEEEEENS5_IJS19_SC_EEEEEEEvNS4_8identityES12_S1D_vS1E_EENS_8epilogue10collective6detail29Sm90TmaWarpSpecializedAdapterINS1H_15DefaultEpilogueISK_SL_SL_NS1G_6thread17LinearCombinationISK_Li1EffLNS1L_9ScaleType4KindE0ELNS_15FloatRoundStyleE2ESK_EENS1_15EpilogueDefaultEEEEEvvEEEEvNT_6ParamsE)
        /*0014*/ 	.word	0x00000000


	//----- nvinfo : EIATTR_MIN_STACK_SIZE
	.align		4
.L_17:
        /*0018*/ 	.byte	0x04, 0x12
        /*001a*/ 	.short	(.L_19 - .L_18)
	.align		4
.L_18:
        /*001c*/ 	.word	index@(_ZN7cutlass13device_kernelINS_4gemm6kernel13GemmUniversalIN4cute5tupleIJiiiiEEENS1_10collective13CollectiveMmaINS1_34MainloopSm90TmaGmmaWarpSpecializedILi4ENS5_IJNS4_1CILi2EEESB_NSA_ILi1EEEEEENS1_35KernelTmaWarpSpecializedCooperativeEEENS5_IJNSA_ILi128EEENSA_ILi256EEENSA_ILi64EEEEEENS_10tfloat32_tENS5_IJlSC_lEEESK_SL_NS4_8TiledMMAINS4_8MMA_AtomIJNS4_4SM904GMMA30MMA_64x256x8_F32TF32TF32_SS_TNILNSP_7ScaleInE1ELSR_1EEEEEENS4_6LayoutINS5_IJSB_SC_SC_EEENS5_IJSC_NSA_ILi0EEESW_EEEEENS5_IJNS4_10UnderscoreESZ_SZ_EEEEENS4_23SM90_TMA_LOAD_MULTICASTENS4_14ComposedLayoutINS4_7SwizzleILi3ELi4ELi3EEENS4_18smem_ptr_flag_bitsILi32EEENSU_INS5_IJNSA_ILi8EEENSA_ILi32EEEEEENS5_IJS19_SC_EEEEEEEvNS4_8identityES12_S1D_vS1E_EENS_8epilogue10collective6detail29Sm90TmaWarpSpecializedAdapterINS1H_15DefaultEpilogueISK_SL_SL_NS1G_6thread17LinearCombinationISK_Li1EffLNS1L_9ScaleType4KindE0ELNS_15FloatRoundStyleE2ESK_EENS1_15EpilogueDefaultEEEEEvvEEEEvNT_6ParamsE)
        /*0020*/ 	.word	0x00000000
.L_19:


//--------------------- .nv.compat                --------------------------
	.section	.nv.compat,"",@"SHT_CUDA_COMPAT_INFO"
	.align	4
        /*0000*/ 	.byte	0x02, 0x09, 0x01, 0x00, 0x02, 0x02, 0x04, 0x00, 0x02, 0x05, 0x05, 0x00, 0x03, 0x07, 0x01, 0x01
        /*0010*/ 	.byte	0x02, 0x03, 0x01, 0x00, 0x02, 0x06, 0x01, 0x00, 0x04, 0x0b, 0x08, 0x00, 0x00, 0x00, 0x00, 0x00
        /*0020*/ 	.byte	0x00, 0x00, 0x00, 0x00


//--------------------- .nv.info._ZN7cutlass13device_kernelINS_4gemm6kernel13GemmUniversalIN4cute5tupleIJiiiiEEENS1_10collective13CollectiveMmaINS1_34MainloopSm90TmaGmmaWarpSpecializedILi4ENS5_IJNS4_1CILi2EEESB_NSA_ILi1EEEEEENS1_35KernelTmaWarpSpecializedCooperativeEEENS5_IJNSA_ILi128EEENSA_ILi256EEENSA_ILi64EEEEEENS_10tfloat32_tENS5_IJlSC_lEEESK_SL_NS4_8TiledMMAINS4_8MMA_AtomIJNS4_4SM904GMMA30MMA_64x256x8_F32TF32TF32_SS_TNILNSP_7ScaleInE1ELSR_1EEEEEENS4_6LayoutINS5_IJSB_SC_SC_EEENS5_IJSC_NSA_ILi0EEESW_EEEEENS5_IJNS4_10UnderscoreESZ_SZ_EEEEENS4_23SM90_TMA_LOAD_MULTICASTENS4_14ComposedLayoutINS4_7SwizzleILi3ELi4ELi3EEENS4_18smem_ptr_flag_bitsILi32EEENSU_INS5_IJNSA_ILi8EEENSA_ILi32EEEEEENS5_IJS19_SC_EEEEEEEvNS4_8identityES12_S1D_vS1E_EENS_8epilogue10collective6detail29Sm90TmaWarpSpecializedAdapterINS1H_15DefaultEpilogueISK_SL_SL_NS1G_6thread17LinearCombinationISK_Li1EffLNS1L_9ScaleType4KindE0ELNS_15FloatRoundStyleE2ESK_EENS1_15EpilogueDefaultEEEEEvvEEEEvNT_6ParamsE --------------------------
	.section	.nv.info._ZN7cutlass13device_kernelINS_4gemm6kernel13GemmUniversalIN4cute5tupleIJiiiiEEENS1_10collective13CollectiveMmaINS1_34MainloopSm90TmaGmmaWarpSpecializedILi4ENS5_IJNS4_1CILi2EEESB_NSA_ILi1EEEEEENS1_35KernelTmaWarpSpecializedCooperativeEEENS5_IJNSA_ILi128EEENSA_ILi256EEENSA_ILi64EEEEEENS_10tfloat32_tENS5_IJlSC_lEEESK_SL_NS4_8TiledMMAINS4_8MMA_AtomIJNS4_4SM904GMMA30MMA_64x256x8_F32TF32TF32_SS_TNILNSP_7ScaleInE1ELSR_1EEEEEENS4_6LayoutINS5_IJSB_SC_SC_EEENS5_IJSC_NSA_ILi0EEESW_EEEEENS5_IJNS4_10UnderscoreESZ_SZ_EEEEENS4_23SM90_TMA_LOAD_MULTICASTENS4_14ComposedLayoutINS4_7SwizzleILi3ELi4ELi3EEENS4_18smem_ptr_flag_bitsILi32EEENSU_INS5_IJNSA_ILi8EEENSA_ILi32EEEEEENS5_IJS19_SC_EEEEEEEvNS4_8identityES12_S1D_vS1E_EENS_8epilogue10collective6detail29Sm90TmaWarpSpecializedAdapterINS1H_15DefaultEpilogueISK_SL_SL_NS1G_6thread17LinearCombinationISK_Li1EffLNS1L_9ScaleType4KindE0ELNS_15FloatRoundStyleE2ESK_EENS1_15EpilogueDefaultEEEEEvvEEEEvNT_6ParamsE,"",@"SHT_CUDA_INFO"
	.sectionflags	@""
	.align	4


	//----- nvinfo : EIATTR_CUDA_API_VERSION
	.align		4
        /*0000*/ 	.byte	0x04, 0x37
        /*0002*/ 	.short	(.L_21 - .L_20)
.L_20:
        /*0004*/ 	.word	0x00000082


	//----- nvinfo : EIATTR_KPARAM_INFO
	.align		4
.L_21:
        /*0008*/ 	.byte	0x04, 0x17
        /*000a*/ 	.short	(.L_23 - .L_22)
.L_22:
        /*000c*/ 	.word	0x00000000
        /*0010*/ 	.short	0x0000
        /*0012*/ 	.short	0x0070
        /*0014*/ 	.byte	0x00, 0xf0, 0x01, 0x10


	//----- nvinfo : EIATTR_SPARSE_MMA_MASK
	.align		4
.L_23:
        /*0018*/ 	.byte	0x03, 0x50
        /*001a*/ 	.short	0x0000


	//----- nvinfo : EIATTR_MAXREG_COUNT
	.align		4
        /*001c*/ 	.byte	0x03, 0x1b
        /*001e*/ 	.short	0x00a8


	//----- nvinfo : EIATTR_NUM_BARRIERS
	.align		4
        /*0020*/ 	.byte	0x02, 0x4c
        /*0022*/ 	.byte	0x01
	.zero		1


	//----- nvinfo : EIATTR_EXTERNS
	.align		4
        /*0024*/ 	.byte	0x04, 0x0f
        /*0026*/ 	.short	(.L_25 - .L_24)


	//   ....[0]....
	.align		4
.L_24:
        /*0028*/ 	.word	index@(__assertfail)


	//----- nvinfo : EIATTR_MERCURY_ISA_VERSION
	.align		4
.L_25:
        /*002c*/ 	.byte	0x03, 0x5f
        /*002e*/ 	.short	0x0101


	//----- nvinfo : EIATTR_INT_WARP_WIDE_INSTR_OFFSETS
	.align		4
        /*0030*/ 	.byte	0x04, 0x31
        /*0032*/ 	.short	(.L_27 - .L_26)


	//   ....[0]....
.L_26:
        /*0034*/ 	.word	0x00000480


	//   ....[1]....
        /*0038*/ 	.word	0x000004b0


	//   ....[2]....
        /*003c*/ 	.word	0x00000670


	//   ....[3]....
        /*0040*/ 	.word	0x00002130


	//----- nvinfo : EIATTR_COOP_GROUP_MASK_REGIDS
	.align		4
.L_27:
        /*0044*/ 	.byte	0x04, 0x29
        /*0046*/ 	.short	(.L_29 - .L_28)


	//   ....[0]....
.L_28:
        /*0048*/ 	.word	0xffffffff


	//   ....[1]....
        /*004c*/ 	.word	0xffffffff


	//   ....[2]....
        /*0050*/ 	.word	0xffffffff


	//   ....[3]....
        /*0054*/ 	.word	0xffffffff


	//   ....[4]....
        /*0058*/ 	.word	0xffffffff


	//   ....[5]....
        /*005c*/ 	.word	0xffffffff


	//----- nvinfo : EIATTR_COOP_GROUP_INSTR_OFFSETS
	.align		4
.L_29:
        /*0060*/ 	.byte	0x04, 0x28
        /*0062*/ 	.short	(.L_31 - .L_30)


	//   ....[0]....
.L_30:
        /*0064*/ 	.word	0x00000060


	//   ....[1]....
        /*0068*/ 	.word	0x00000070


	//   ....[2]....
        /*006c*/ 	.word	0x00000130


	//   ....[3]....
        /*0070*/ 	.word	0x000002d0


	//   ....[4]....
        /*0074*/ 	.word	0x000007f0


	//   ....[5]....
        /*0078*/ 	.word	0x00001240


	//----- nvinfo : EIATTR_REG_RECONFIG
	.align		4
.L_31:
        /*007c*/ 	.byte	0x01, 0x54
	.zero		2


	//----- nvinfo : EIATTR_SYSCALL_OFFSETS
	.align		4
        /*0080*/ 	.byte	0x04, 0x46
        /*0082*/ 	.short	(.L_33 - .L_32)


	//   ....[0]....
.L_32:
        /*0084*/ 	.word	0x00001400


	//----- nvinfo : EIATTR_MBARRIER_INSTR_OFFSETS
	.align		4
.L_33:
        /*0088*/ 	.byte	0x04, 0x39
        /*008a*/ 	.short	(.L_35 - .L_34)


	//   ....[0]....
.L_34:
        /*008c*/ 	.word	0x00000230
        /*0090*/ 	.word	0x000000ff
        /*0094*/ 	.word	0x00000000
        /*0098*/ 	.short	0x0100
        /*009a*/ 	.byte	0x08
	.zero		1


	//   ....[1]....
        /*009c*/ 	.word	0x00000240
        /*00a0*/ 	.word	0x000000ff
        /*00a4*/ 	.word	0x00000020
        /*00a8*/ 	.short	0x0100
        /*00aa*/ 	.byte	0x08
	.zero		1


	//   ....[2]....
        /*00ac*/ 	.word	0x00000250
        /*00b0*/ 	.word	0x000000ff
        /*00b4*/ 	.word	0x00000008
        /*00b8*/ 	.short	0x0100
        /*00ba*/ 	.byte	0x08
	.zero		1


	//   ....[3]....
        /*00bc*/ 	.word	0x00000260
        /*00c0*/ 	.word	0x000000ff
        /*00c4*/ 	.word	0x00000028
        /*00c8*/ 	.short	0x0100
        /*00ca*/ 	.byte	0x08
	.zero		1


	//   ....[4]....
        /*00cc*/ 	.word	0x00000270
        /*00d0*/ 	.word	0x000000ff
        /*00d4*/ 	.word	0x00000010
        /*00d8*/ 	.short	0x0100
        /*00da*/ 	.byte	0x08
	.zero		1


	//   ....[5]....
        /*00dc*/ 	.word	0x00000280
        /*00e0*/ 	.word	0x000000ff
        /*00e4*/ 	.word	0x00000030
        /*00e8*/ 	.short	0x0100
        /*00ea*/ 	.byte	0x08
	.zero		1


	//   ....[6]....
        /*00ec*/ 	.word	0x00000290
        /*00f0*/ 	.word	0x000000ff
        /*00f4*/ 	.word	0x00000018
        /*00f8*/ 	.short	0x0100
        /*00fa*/ 	.byte	0x08
	.zero		1


	//   ....[7]....
        /*00fc*/ 	.word	0x000002a0
        /*0100*/ 	.word	0x000000ff
        /*0104*/ 	.word	0x00000038
        /*0108*/ 	.short	0x0100
        /*010a*/ 	.byte	0x08
	.zero		1


	//   ....[8]....
        /*010c*/ 	.word	0x000006f0
        /*0110*/ 	.word	0x000000ff
        /*0114*/ 	.word	0x00000050
        /*0118*/ 	.short	0x0100
        /*011a*/ 	.byte	0x06
	.zero		1


	//   ....[9]....
        /*011c*/ 	.word	0x00000780
        /*0120*/ 	.word	0x000000ff
        /*0124*/ 	.word	0x00000058
        /*0128*/ 	.short	0x0100
        /*012a*/ 	.byte	0x06
	.zero		1


	//   ....[10]....
        /*012c*/ 	.word	0x000014c0
        /*0130*/ 	.word	0x00000003
        /*0134*/ 	.word	0x00000000
        /*0138*/ 	.short	0x010a
        /*013a*/ 	.byte	0x3f
	.zero		1


	//   ....[11]....
        /*013c*/ 	.word	0x00001500
        /*0140*/ 	.word	0x00000003
        /*0144*/ 	.word	0x00000000
        /*0148*/ 	.short	0x010a
        /*014a*/ 	.byte	0x3f
	.zero		1


	//   ....[12]....
        /*014c*/ 	.word	0x00001b00
        /*0150*/ 	.word	0x00000005
        /*0154*/ 	.word	0x00000000
        /*0158*/ 	.short	0x010a
        /*015a*/ 	.byte	0x3f
	.zero		1


	//   ....[13]....
        /*015c*/ 	.word	0x00001b40
        /*0160*/ 	.word	0x00000005
        /*0164*/ 	.word	0x00000000
        /*0168*/ 	.short	0x010a
        /*016a*/ 	.byte	0x3f
	.zero		1


	//   ....[14]....
        /*016c*/ 	.word	0x00001fd0
        /*0170*/ 	.word	0x00000005
        /*0174*/ 	.word	0x00000000
        /*0178*/ 	.short	0x0101
        /*017a*/ 	.byte	0x3f
	.zero		1


	//   ....[15]....
        /*017c*/ 	.word	0x000021b0
        /*0180*/ 	.word	0x00000003
        /*0184*/ 	.word	0x00000000
        /*0188*/ 	.short	0x0101
        /*018a*/ 	.byte	0x3f
	.zero		1


	//   ....[16]....
        /*018c*/ 	.word	0x0000b080
        /*0190*/ 	.word	0x00000014
        /*0194*/ 	.word	0x00000020
        /*0198*/ 	.short	0x010a
        /*019a*/ 	.byte	0x3f
	.zero		1


	//   ....[17]....
        /*019c*/ 	.word	0x0000b520
        /*01a0*/ 	.word	0x00000004
        /*01a4*/ 	.word	0x00000058
        /*01a8*/ 	.short	0x0101
        /*01aa*/ 	.byte	0x3f
	.zero		1


	//   ....[18]....
        /*01ac*/ 	.word	0x0000bc30
        /*01b0*/ 	.word	0x00000005
        /*01b4*/ 	.word	0x00000000
        /*01b8*/ 	.short	0x010a
        /*01ba*/ 	.byte	0x3f
	.zero		1


	//   ....[19]....
        /*01bc*/ 	.word	0x0000bcb0
        /*01c0*/ 	.word	0x00000007
        /*01c4*/ 	.word	0x00000000
        /*01c8*/ 	.short	0x010a
        /*01ca*/ 	.byte	0x3f
	.zero		1


	//   ....[20]....
        /*01cc*/ 	.word	0x0000bd40
        /*01d0*/ 	.word	0x00000006
        /*01d4*/ 	.word	0x00000000
        /*01d8*/ 	.short	0x010a
        /*01da*/ 	.byte	0x3f
	.zero		1


	//   ....[21]....
        /*01dc*/ 	.word	0x0000bdd0
        /*01e0*/ 	.word	0x00000003
        /*01e4*/ 	.word	0x00000000
        /*01e8*/ 	.short	0x010a
        /*01ea*/ 	.byte	0x3f
	.zero		1


	//   ....[22]....
        /*01ec*/ 	.word	0x0000be30
        /*01f0*/ 	.word	0x00000003
        /*01f4*/ 	.word	0x00000000
        /*01f8*/ 	.short	0x010a
        /*01fa*/ 	.byte	0x3f
	.zero		1


	//   ....[23]....
        /*01fc*/ 	.word	0x0000be80
        /*0200*/ 	.word	0x00000005
        /*0204*/ 	.word	0x00000000
        /*0208*/ 	.short	0x010a
        /*020a*/ 	.byte	0x3f
	.zero		1


	//   ....[24]....
        /*020c*/ 	.word	0x0000bf50
        /*0210*/ 	.word	0x00000014
        /*0214*/ 	.word	0x00000020
        /*0218*/ 	.short	0x010a
        /*021a*/ 	.byte	0x3f
	.zero		1


	//   ....[25]....
        /*021c*/ 	.word	0x0000c020
        /*0220*/ 	.word	0x00000005
        /*0224*/ 	.word	0x00000000
        /*0228*/ 	.short	0x010a
        /*022a*/ 	.byte	0x3f
	.zero		1


	//   ....[26]....
        /*022c*/ 	.word	0x0000c070
        /*0230*/ 	.word	0x00000007
        /*0234*/ 	.word	0x00000000
        /*0238*/ 	.short	0x010a
        /*023a*/ 	.byte	0x3f
	.zero		1


	//   ....[27]....
        /*023c*/ 	.word	0x0000c0c0
        /*0240*/ 	.word	0x00000006
        /*0244*/ 	.word	0x00000000
        /*0248*/ 	.short	0x010a
        /*024a*/ 	.byte	0x3f
	.zero		1


	//----- nvinfo : EIATTR_NUM_MBARRIERS
	.align		4
.L_35:
        /*024c*/ 	.byte	0x03, 0x38
        /*024e*/ 	.short	0x000a


	//----- nvinfo : EIATTR_EXIT_INSTR_OFFSETS
	.align		4
        /*0250*/ 	.byte	0x04, 0x1c
        /*0252*/ 	.short	(.L_37 - .L_36)


	//   ....[0]....
.L_36:
        /*0254*/ 	.word	0x00000950


	//   ....[1]....
        /*0258*/ 	.word	0x00001170


	//   ....[2]....
        /*025c*/ 	.word	0x0000a6b0


	//   ....[3]....
        /*0260*/ 	.word	0x0000ac10


	//   ....[4]....
        /*0264*/ 	.word	0x0000be20


	//----- nvinfo : EIATTR_MAX_THREADS
	.align		4
.L_37:
        /*0268*/ 	.byte	0x04, 0x05
        /*026a*/ 	.short	(.L_39 - .L_38)
.L_38:
        /*026c*/ 	.word	0x00000180
        /*0270*/ 	.word	0x00000001
        /*0274*/ 	.word	0x00000001


	//----- nvinfo : EIATTR_CRS_STACK_SIZE
	.align		4
.L_39:
        /*0278*/ 	.byte	0x04, 0x1e
        /*027a*/ 	.short	(.L_41 - .L_40)
.L_40:
        /*027c*/ 	.word	0x00000000


	//----- nvinfo : EIATTR_CBANK_PARAM_SIZE
	.align		4
.L_41:
        /*0280*/ 	.byte	0x03, 0x19
        /*0282*/ 	.short	0x0470


	//----- nvinfo : EIATTR_PARAM_CBANK
	.align		4
        /*0284*/ 	.byte	0x04, 0x0a
        /*0286*/ 	.short	(.L_43 - .L_42)
	.align		4
.L_42:
        /*0288*/ 	.word	index@(.nv.constant0._ZN7cutlass13device_kernelINS_4gemm6kernel13GemmUniversalIN4cute5tupleIJiiiiEEENS1_10collective13CollectiveMmaINS1_34MainloopSm90TmaGmmaWarpSpecializedILi4ENS5_IJNS4_1CILi2EEESB_NSA_ILi1EEEEEENS1_35KernelTmaWarpSpecializedCooperativeEEENS5_IJNSA_ILi128EEENSA_ILi256EEENSA_ILi64EEEEEENS_10tfloat32_tENS5_IJlSC_lEEESK_SL_NS4_8TiledMMAINS4_8MMA_AtomIJNS4_4SM904GMMA30MMA_64x256x8_F32TF32TF32_SS_TNILNSP_7ScaleInE1ELSR_1EEEEEENS4_6LayoutINS5_IJSB_SC_SC_EEENS5_IJSC_NSA_ILi0EEESW_EEEEENS5_IJNS4_10UnderscoreESZ_SZ_EEEEENS4_23SM90_TMA_LOAD_MULTICASTENS4_14ComposedLayoutINS4_7SwizzleILi3ELi4ELi3EEENS4_18smem_ptr_flag_bitsILi32EEENSU_INS5_IJNSA_ILi8EEENSA_ILi32EEEEEENS5_IJS19_SC_EEEEEEEvNS4_8identityES12_S1D_vS1E_EENS_8epilogue10collective6detail29Sm90TmaWarpSpecializedAdapterINS1H_15DefaultEpilogueISK_SL_SL_NS1G_6thread17LinearCombinationISK_Li1EffLNS1L_9ScaleType4KindE0ELNS_15FloatRoundStyleE2ESK_EENS1_15EpilogueDefaultEEEEEvvEEEEvNT_6ParamsE)
        /*028c*/ 	.short	0x0210
        /*028e*/ 	.short	0x0470


	//----- nvinfo : EIATTR_SW_WAR
	.align		4
.L_43:
        /*0290*/ 	.byte	0x04, 0x36
        /*0292*/ 	.short	(.L_45 - .L_44)
.L_44:
        /*0294*/ 	.word	0x00000008
.L_45:


//--------------------- .nv.callgraph             --------------------------
	.section	.nv.callgraph,"",@"SHT_CUDA_CALLGRAPH"
	.align	4
	.sectionentsize	8
	.align		4
        /*0000*/ 	.word	0x00000000
	.align		4
        /*0004*/ 	.word	0xffffffff
	.align		4
        /*0008*/ 	.word	index@(_ZN7cutlass13device_kernelINS_4gemm6kernel13GemmUniversalIN4cute5tupleIJiiiiEEENS1_10collective13CollectiveMmaINS1_34MainloopSm90TmaGmmaWarpSpecializedILi4ENS5_IJNS4_1CILi2EEESB_NSA_ILi1EEEEEENS1_35KernelTmaWarpSpecializedCooperativeEEENS5_IJNSA_ILi128EEENSA_ILi256EEENSA_ILi64EEEEEENS_10tfloat32_tENS5_IJlSC_lEEESK_SL_NS4_8TiledMMAINS4_8MMA_AtomIJNS4_4SM904GMMA30MMA_64x256x8_F32TF32TF32_SS_TNILNSP_7ScaleInE1ELSR_1EEEEEENS4_6LayoutINS5_IJSB_SC_SC_EEENS5_IJSC_NSA_ILi0EEESW_EEEEENS5_IJNS4_10UnderscoreESZ_SZ_EEEEENS4_23SM90_TMA_LOAD_MULTICASTENS4_14ComposedLayoutINS4_7SwizzleILi3ELi4ELi3EEENS4_18smem_ptr_flag_bitsILi32EEENSU_INS5_IJNSA_ILi8EEENSA_ILi32EEEEEENS5_IJS19_SC_EEEEEEEvNS4_8identityES12_S1D_vS1E_EENS_8epilogue10collective6detail29Sm90TmaWarpSpecializedAdapterINS1H_15DefaultEpilogueISK_SL_SL_NS1G_6thread17LinearCombinationISK_Li1EffLNS1L_9ScaleType4KindE0ELNS_15FloatRoundStyleE2ESK_EENS1_15EpilogueDefaultEEEEEvvEEEEvNT_6ParamsE)
	.align		4
        /*000c*/ 	.word	index@(__assertfail)
	.align		4
        /*0010*/ 	.word	0x00000000
	.align		4
        /*0014*/ 	.word	0xfffffffe
	.align		4
        /*0018*/ 	.word	0x00000000
	.align		4
        /*001c*/ 	.word	0xfffffffd
	.align		4
        /*0020*/ 	.word	0x00000000
	.align		4
        /*0024*/ 	.word	0xfffffffc


//--------------------- .nv.constant4             --------------------------
	.section	.nv.constant4,"a",@progbits
	.align	8
	.align		8
.nv.constant4:
        /*0000*/ 	.dword	__assertfail
	.align		8
        /*0008*/ 	.dword	__unnamed_1
	.align		8
        /*0010*/ 	.dword	_ZN39_INTERNAL_f1e547de_4_k_cu_ba74865a_68854cuda3std3__45__cpo5beginE
	.align		8
        /*0018*/ 	.dword	_ZN39_INTERNAL_f1e547de_4_k_cu_ba74865a_68854cuda3std3__45__cpo3endE
	.align		8
        /*0020*/ 	.dword	_ZN39_INTERNAL_f1e547de_4_k_cu_ba74865a_68854cuda3std3__45__cpo6cbeginE
	.align		8
        /*0028*/ 	.dword	_ZN39_INTERNAL_f1e547de_4_k_cu_ba74865a_68854cuda3std3__45__cpo4cendE
	.align		8
        /*0030*/ 	.dword	_ZN39_INTERNAL_f1e547de_4_k_cu_ba74865a_68854cuda3std3__441_GLOBAL__N__f1e547de_4_k_cu_ba74865a_68856ignoreE
	.align		8
        /*0038*/ 	.dword	_ZN39_INTERNAL_f1e547de_4_k_cu_ba74865a_68854cuda3std3__419piecewise_constructE
	.align		8
        /*0040*/ 	.dword	_ZN39_INTERNAL_f1e547de_4_k_cu_ba74865a_68854cuda3std3__48in_placeE
	.align		8
        /*0048*/ 	.dword	_ZN39_INTERNAL_f1e547de_4_k_cu_ba74865a_68854cuda3std6ranges3__45__cpo4swapE
	.align		8
        /*0050*/ 	.dword	_ZN39_INTERNAL_f1e547de_4_k_cu_ba74865a_68854cuda3std6ranges3__45__cpo9iter_moveE
	.align		8
        /*0058*/ 	.dword	_ZN39_INTERNAL_f1e547de_4_k_cu_ba74865a_68854cute7productE
	.align		8
        /*0060*/ 	.dword	_ZN39_INTERNAL_f1e547de_4_k_cu_ba74865a_68854cute1_E
	.align		8
        /*0068*/ 	.dword	$str$22
	.align		8
        /*0070*/ 	.dword	$str$23


//--------------------- .text._ZN7cutlass13device_kernelINS_4gemm6kernel13GemmUniversalIN4cute5tupleIJiiiiEEENS1_10collective13CollectiveMmaINS1_34MainloopSm90TmaGmmaWarpSpecializedILi4ENS5_IJNS4_1CILi2EEESB_NSA_ILi1EEEEEENS1_35KernelTmaWarpSpecializedCooperativeEEENS5_IJNSA_ILi128EEENSA_ILi256EEENSA_ILi64EEEEEENS_10tfloat32_tENS5_IJlSC_lEEESK_SL_NS4_8TiledMMAINS4_8MMA_AtomIJNS4_4SM904GMMA30MMA_64x256x8_F32TF32TF32_SS_TNILNSP_7ScaleInE1ELSR_1EEEEEENS4_6LayoutINS5_IJSB_SC_SC_EEENS5_IJSC_NSA_ILi0EEESW_EEEEENS5_IJNS4_10UnderscoreESZ_SZ_EEEEENS4_23SM90_TMA_LOAD_MULTICASTENS4_14ComposedLayoutINS4_7SwizzleILi3ELi4ELi3EEENS4_18smem_ptr_flag_bitsILi32EEENSU_INS5_IJNSA_ILi8EEENSA_ILi32EEEEEENS5_IJS19_SC_EEEEEEEvNS4_8identityES12_S1D_vS1E_EENS_8epilogue10collective6detail29Sm90TmaWarpSpecializedAdapterINS1H_15DefaultEpilogueISK_SL_SL_NS1G_6thread17LinearCombinationISK_Li1EffLNS1L_9ScaleType4KindE0ELNS_15FloatRoundStyleE2ESK_EENS1_15EpilogueDefaultEEEEEvvEEEEvNT_6ParamsE --------------------------
	.section	.text._ZN7cutlass13device_kernelINS_4gemm6kernel13GemmUniversalIN4cute5tupleIJiiiiEEENS1_10collective13CollectiveMmaINS1_34MainloopSm90TmaGmmaWarpSpecializedILi4ENS5_IJNS4_1CILi2EEESB_NSA_ILi1EEEEEENS1_35KernelTmaWarpSpecializedCooperativeEEENS5_IJNSA_ILi128EEENSA_ILi256EEENSA_ILi64EEEEEENS_10tfloat32_tENS5_IJlSC_lEEESK_SL_NS4_8TiledMMAINS4_8MMA_AtomIJNS4_4SM904GMMA30MMA_64x256x8_F32TF32TF32_SS_TNILNSP_7ScaleInE1ELSR_1EEEEEENS4_6LayoutINS5_IJSB_SC_SC_EEENS5_IJSC_NSA_ILi0EEESW_EEEEENS5_IJNS4_10UnderscoreESZ_SZ_EEEEENS4_23SM90_TMA_LOAD_MULTICASTENS4_14ComposedLayoutINS4_7SwizzleILi3ELi4ELi3EEENS4_18smem_ptr_flag_bitsILi32EEENSU_INS5_IJNSA_ILi8EEENSA_ILi32EEEEEENS5_IJS19_SC_EEEEEEEvNS4_8identityES12_S1D_vS1E_EENS_8epilogue10collective6detail29Sm90TmaWarpSpecializedAdapterINS1H_15DefaultEpilogueISK_SL_SL_NS1G_6thread17LinearCombinationISK_Li1EffLNS1L_9ScaleType4KindE0ELNS_15FloatRoundStyleE2ESK_EENS1_15EpilogueDefaultEEEEEvvEEEEvNT_6ParamsE,"ax",@progbits
	.align	128
.text._ZN7cutlass13device_kernelINS_4gemm6kernel13GemmUniversalIN4cute5tupleIJiiiiEEENS1_10collective13CollectiveMmaINS1_34MainloopSm90TmaGmmaWarpSpecializedILi4ENS5_IJNS4_1CILi2EEESB_NSA_ILi1EEEEEENS1_35KernelTmaWarpSpecializedCooperativeEEENS5_IJNSA_ILi128EEENSA_ILi256EEENSA_ILi64EEEEEENS_10tfloat32_tENS5_IJlSC_lEEESK_SL_NS4_8TiledMMAINS4_8MMA_AtomIJNS4_4SM904GMMA30MMA_64x256x8_F32TF32TF32_SS_TNILNSP_7ScaleInE1ELSR_1EEEEEENS4_6LayoutINS5_IJSB_SC_SC_EEENS5_IJSC_NSA_ILi0EEESW_EEEEENS5_IJNS4_10UnderscoreESZ_SZ_EEEEENS4_23SM90_TMA_LOAD_MULTICASTENS4_14ComposedLayoutINS4_7SwizzleILi3ELi4ELi3EEENS4_18smem_ptr_flag_bitsILi32EEENSU_INS5_IJNSA_ILi8EEENSA_ILi32EEEEEENS5_IJS19_SC_EEEEEEEvNS4_8identityES12_S1D_vS1E_EENS_8epilogue10collective6detail29Sm90TmaWarpSpecializedAdapterINS1H_15DefaultEpilogueISK_SL_SL_NS1G_6thread17LinearCombinationISK_Li1EffLNS1L_9ScaleType4KindE0ELNS_15FloatRoundStyleE2ESK_EENS1_15EpilogueDefaultEEEEEvvEEEEvNT_6ParamsE:
        .type           _ZN7cutlass13device_kernelINS_4gemm6kernel13GemmUniversalIN4cute5tupleIJiiiiEEENS1_10collective13CollectiveMmaINS1_34MainloopSm90TmaGmmaWarpSpecializedILi4ENS5_IJNS4_1CILi2EEESB_NSA_ILi1EEEEEENS1_35KernelTmaWarpSpecializedCooperativeEEENS5_IJNSA_ILi128EEENSA_ILi256EEENSA_ILi64EEEEEENS_10tfloat32_tENS5_IJlSC_lEEESK_SL_NS4_8TiledMMAINS4_8MMA_AtomIJNS4_4SM904GMMA30MMA_64x256x8_F32TF32TF32_SS_TNILNSP_7ScaleInE1ELSR_1EEEEEENS4_6LayoutINS5_IJSB_SC_SC_EEENS5_IJSC_NSA_ILi0EEESW_EEEEENS5_IJNS4_10UnderscoreESZ_SZ_EEEEENS4_23SM90_TMA_LOAD_MULTICASTENS4_14ComposedLayoutINS4_7SwizzleILi3ELi4ELi3EEENS4_18smem_ptr_flag_bitsILi32EEENSU_INS5_IJNSA_ILi8EEENSA_ILi32EEEEEENS5_IJS19_SC_EEEEEEEvNS4_8identityES12_S1D_vS1E_EENS_8epilogue10collective6detail29Sm90TmaWarpSpecializedAdapterINS1H_15DefaultEpilogueISK_SL_SL_NS1G_6thread17LinearCombinationISK_Li1EffLNS1L_9ScaleType4KindE0ELNS_15FloatRoundStyleE2ESK_EENS1_15EpilogueDefaultEEEEEvvEEEEvNT_6ParamsE,@function
        .size           _ZN7cutlass13device_kernelINS_4gemm6kernel13GemmUniversalIN4cute5tupleIJiiiiEEENS1_10collective13CollectiveMmaINS1_34MainloopSm90TmaGmmaWarpSpecializedILi4ENS5_IJNS4_1CILi2EEESB_NSA_ILi1EEEEEENS1_35KernelTmaWarpSpecializedCooperativeEEENS5_IJNSA_ILi128EEENSA_ILi256EEENSA_ILi64EEEEEENS_10tfloat32_tENS5_IJlSC_lEEESK_SL_NS4_8TiledMMAINS4_8MMA_AtomIJNS4_4SM904GMMA30MMA_64x256x8_F32TF32TF32_SS_TNILNSP_7ScaleInE1ELSR_1EEEEEENS4_6LayoutINS5_IJSB_SC_SC_EEENS5_IJSC_NSA_ILi0EEESW_EEEEENS5_IJNS4_10UnderscoreESZ_SZ_EEEEENS4_23SM90_TMA_LOAD_MULTICASTENS4_14ComposedLayoutINS4_7SwizzleILi3ELi4ELi3EEENS4_18smem_ptr_flag_bitsILi32EEENSU_INS5_IJNSA_ILi8EEENSA_ILi32EEEEEENS5_IJS19_SC_EEEEEEEvNS4_8identityES12_S1D_vS1E_EENS_8epilogue10collective6detail29Sm90TmaWarpSpecializedAdapterINS1H_15DefaultEpilogueISK_SL_SL_NS1G_6thread17LinearCombinationISK_Li1EffLNS1L_9ScaleType4KindE0ELNS_15FloatRoundStyleE2ESK_EENS1_15EpilogueDefaultEEEEEvvEEEEvNT_6ParamsE,(.L_x_325 - _ZN7cutlass13device_kernelINS_4gemm6kernel13GemmUniversalIN4cute5tupleIJiiiiEEENS1_10collective13CollectiveMmaINS1_34MainloopSm90TmaGmmaWarpSpecializedILi4ENS5_IJNS4_1CILi2EEESB_NSA_ILi1EEEEEENS1_35KernelTmaWarpSpecializedCooperativeEEENS5_IJNSA_ILi128EEENSA_ILi256EEENSA_ILi64EEEEEENS_10tfloat32_tENS5_IJlSC_lEEESK_SL_NS4_8TiledMMAINS4_8MMA_AtomIJNS4_4SM904GMMA30MMA_64x256x8_F32TF32TF32_SS_TNILNSP_7ScaleInE1ELSR_1EEEEEENS4_6LayoutINS5_IJSB_SC_SC_EEENS5_IJSC_NSA_ILi0EEESW_EEEEENS5_IJNS4_10UnderscoreESZ_SZ_EEEEENS4_23SM90_TMA_LOAD_MULTICASTENS4_14ComposedLayoutINS4_7SwizzleILi3ELi4ELi3EEENS4_18smem_ptr_flag_bitsILi32EEENSU_INS5_IJNSA_ILi8EEENSA_ILi32EEEEEENS5_IJS19_SC_EEEEEEEvNS4_8identityES12_S1D_vS1E_EENS_8epilogue10collective6detail29Sm90TmaWarpSpecializedAdapterINS1H_15DefaultEpilogueISK_SL_SL_NS1G_6thread17LinearCombinationISK_Li1EffLNS1L_9ScaleType4KindE0ELNS_15FloatRoundStyleE2ESK_EENS1_15EpilogueDefaultEEEEEvvEEEEvNT_6ParamsE)
        .other          _ZN7cutlass13device_kernelINS_4gemm6kernel13GemmUniversalIN4cute5tupleIJiiiiEEENS1_10collective13CollectiveMmaINS1_34MainloopSm90TmaGmmaWarpSpecializedILi4ENS5_IJNS4_1CILi2EEESB_NSA_ILi1EEEEEENS1_35KernelTmaWarpSpecializedCooperativeEEENS5_IJNSA_ILi128EEENSA_ILi256EEENSA_ILi64EEEEEENS_10tfloat32_tENS5_IJlSC_lEEESK_SL_NS4_8TiledMMAINS4_8MMA_AtomIJNS4_4SM904GMMA30MMA_64x256x8_F32TF32TF32_SS_TNILNSP_7ScaleInE1ELSR_1EEEEEENS4_6LayoutINS5_IJSB_SC_SC_EEENS5_IJSC_NSA_ILi0EEESW_EEEEENS5_IJNS4_10UnderscoreESZ_SZ_EEEEENS4_23SM90_TMA_LOAD_MULTICASTENS4_14ComposedLayoutINS4_7SwizzleILi3ELi4ELi3EEENS4_18smem_ptr_flag_bitsILi32EEENSU_INS5_IJNSA_ILi8EEENSA_ILi32EEEEEENS5_IJS19_SC_EEEEEEEvNS4_8identityES12_S1D_vS1E_EENS_8epilogue10collective6detail29Sm90TmaWarpSpecializedAdapterINS1H_15DefaultEpilogueISK_SL_SL_NS1G_6thread17LinearCombinationISK_Li1EffLNS1L_9ScaleType4KindE0ELNS_15FloatRoundStyleE2ESK_EENS1_15EpilogueDefaultEEEEEvvEEEEvNT_6ParamsE,@"STO_CUDA_ENTRY STV_DEFAULT"
_ZN7cutlass13device_kernelINS_4gemm6kernel13GemmUniversalIN4cute5tupleIJiiiiEEENS1_10collective13CollectiveMmaINS1_34MainloopSm90TmaGmmaWarpSpecializedILi4ENS5_IJNS4_1CILi2EEESB_NSA_ILi1EEEEEENS1_35KernelTmaWarpSpecializedCooperativeEEENS5_IJNSA_ILi128EEENSA_ILi256EEENSA_ILi64EEEEEENS_10tfloat32_tENS5_IJlSC_lEEESK_SL_NS4_8TiledMMAINS4_8MMA_AtomIJNS4_4SM904GMMA30MMA_64x256x8_F32TF32TF32_SS_TNILNSP_7ScaleInE1ELSR_1EEEEEENS4_6LayoutINS5_IJSB_SC_SC_EEENS5_IJSC_NSA_ILi0EEESW_EEEEENS5_IJNS4_10UnderscoreESZ_SZ_EEEEENS4_23SM90_TMA_LOAD_MULTICASTENS4_14ComposedLayoutINS4_7SwizzleILi3ELi4ELi3EEENS4_18smem_ptr_flag_bitsILi32EEENSU_INS5_IJNSA_ILi8EEENSA_ILi32EEEEEENS5_IJS19_SC_EEEEEEEvNS4_8identityES12_S1D_vS1E_EENS_8epilogue10collective6detail29Sm90TmaWarpSpecializedAdapterINS1H_15DefaultEpilogueISK_SL_SL_NS1G_6thread17LinearCombinationISK_Li1EffLNS1L_9ScaleType4KindE0ELNS_15FloatRoundStyleE2ESK_EENS1_15EpilogueDefaultEEEEEvvEEEEvNT_6ParamsE:
[----:B------:R-:W0:Y:S01]  /*0000*/  LDC R1, c[0x0][0x28] ;  /* 0x00000a00ff017b82 */ /* 0x000e220000000800 */
[----:B------:R-:W1:Y:S01]  /*0010*/  S2R R18, SR_TID.X ;  /* 0x0000000000127919 */ /* 0x000e620000002100 */
[----:B------:R-:W-:Y:S01]  /*0020*/  ELECT P0, URZ, PT ;  /* 0x00000000003f782f */ /* 0x000fe20003800000 */
[----:B------:R-:W-:Y:S01]  /*0030*/  BSSY B0, `(.L_x_0) ;  /* 0x000000f000007945 */ /* 0x000fe20003800000 */
[--C-:B-1----:R-:W-:Y:S02]  /*0040*/  SHF.R.U32.HI R0, RZ, 0x5, R18.reuse ;  /* 0x00000005ff007819 */ /* 0x102fe40000011612 */
[----:B------:R-:W-:-:S03]  /*0050*/  SHF.R.U32.HI R3, RZ, 0x7, R18 ;  /* 0x00000007ff037819 */ /* 0x000fc60000011612 */
[----:B------:R-:W1:Y:S04]  /*0060*/  SHFL.IDX PT, R2, R0, RZ, 0x1f ;  /* 0x00001fff00027589 */ /* 0x000e6800000e0000 */
[----:B------:R2:W3:Y:S01]  /*0070*/  SHFL.IDX PT, R5, R3, RZ, 0x1f ;  /* 0x00001fff03057589 */ /* 0x0004e200000e0000 */
[----:B-1----:R-:W-:-:S13]  /*0080*/  ISETP.NE.OR P0, PT, R2, RZ, !P0 ;  /* 0x000000ff0200720c */ /* 0x002fda0004705670 */
[----:B0-23--:R-:W-:Y:S05]  /*0090*/  @P0 BRA `(.L_x_1) ;  /* 0x0000000000200947 */ /* 0x00dfea0003800000 */
[----:B------:R-:W-:Y:S02]  /*00a0*/  ULDC.64 UR4, c[0x0][0x198] ;  /* 0x0000660000047ab9 */ /* 0x000fe40000000a00 */
[----:B------:R-:W-:Y:S02]  /*00b0*/  UIADD3 UR6, UP0, UR4, 0xf0, URZ ;  /* 0x000000f004067890 */ /* 0x000fe4000ff1e03f */
[----:B------:R-:W-:Y:S02]  /*00c0*/  UIADD3 UR4, UP1, UR4, 0x1f0, URZ ;  /* 0x000001f004047890 */ /* 0x000fe4000ff3e03f */
[----:B------:R-:W-:Y:S02]  /*00d0*/  UIADD3.X UR7, URZ, UR5, URZ, UP0, !UPT ;  /* 0x000000053f077290 */ /* 0x000fe400087fe43f */
[----:B------:R-:W-:-:S07]  /*00e0*/  UIADD3.X UR5, URZ, UR5, URZ, UP1, !UPT ;  /* 0x000000053f057290 */ /* 0x000fce0008ffe43f */
[----:B------:R0:W-:Y:S02]  /*00f0*/  UTMACCTL.PF [UR6] ;  /* 0x00000000060079b9 */ /* 0x0001e40008040000 */
[----:B------:R0:W-:Y:S02]  /*0100*/  UTMACCTL.PF [UR4] ;  /* 0x00000000040079b9 */ /* 0x0001e40008040000 */
[----:B0-----:R-:W-:Y:S01]  /*0110*/  NOP ;  /* 0x0000000000007918 */ /* 0x001fe20000000000 */
.L_x_1:
[----:B------:R-:W-:Y:S05]  /*0120*/  BSYNC B0 ;  /* 0x0000000000007941 */ /* 0x000fea0003800000 */
.L_x_0:
[----:B------:R-:W0:Y:S02]  /*0130*/  SHFL.IDX PT, R3, R0, RZ, 0x1f ;  /* 0x00001fff00037589 */ /* 0x000e2400000e0000 */
[----:B0-----:R-:W-:-:S13]  /*0140*/  ISETP.NE.AND P0, PT, R3, RZ, PT ;  /* 0x000000ff0300720c */ /* 0x001fda0003f05270 */
[----:B------:R-:W-:Y:S05]  /*0150*/  @P0 BRA `(.L_x_2) ;  /* 0x0000000000580947 */ /* 0x000fea0003800000 */
[----:B------:R-:W0:Y:S01]  /*0160*/  S2UR UR8, SR_CgaCtaId ;  /* 0x00000000000879c3 */ /* 0x000e220000008800 */
[----:B------:R-:W-:Y:S01]  /*0170*/  UMOV UR4, 0x400 ;  /* 0x0000040000047882 */ /* 0x000fe20000000000 */
[----:B------:R-:W-:Y:S01]  /*0180*/  UMOV UR5, 0x1 ;  /* 0x0000000100057882 */ /* 0x000fe20000000000 */
[----:B------:R-:W-:Y:S01]  /*0190*/  UMOV UR6, 0x6 ;  /* 0x0000000600067882 */ /* 0x000fe20000000000 */
[----:B------:R-:W-:Y:S01]  /*01a0*/  ELECT P0, URZ, PT ;  /* 0x00000000003f782f */ /* 0x000fe20003800000 */
[----:B------:R-:W-:-:S04]  /*01b0*/  UIADD3 UR6, -UR6, 0x100000, URZ ;  /* 0x0010000006067890 */ /* 0x000fc8000fffe13f */
[----:B------:R-:W-:Y:S02]  /*01c0*/  USHF.L.U32 UR7, UR6, 0xb, URZ ;  /* 0x0000000b06077899 */ /* 0x000fe4000800063f */
[----:B------:R-:W-:Y:S02]  /*01d0*/  USHF.L.U32 UR6, UR6, 0x1, URZ ;  /* 0x0000000106067899 */ /* 0x000fe4000800063f */
[----:B0-----:R-:W-:Y:S02]  /*01e0*/  ULEA UR8, UR8, UR4, 0x18 ;  /* 0x0000000408087291 */ /* 0x001fe4000f8ec03f */
[----:B------:R-:W-:-:S04]  /*01f0*/  UIADD3 UR4, -UR5, 0x100000, URZ ;  /* 0x0010000005047890 */ /* 0x000fc8000fffe13f */
[----:B------:R-:W-:Y:S02]  /*0200*/  USHF.L.U32 UR5, UR4, 0xb, URZ ;  /* 0x0000000b04057899 */ /* 0x000fe4000800063f */
[----:B------:R-:W-:Y:S01]  /*0210*/  USHF.L.U32 UR4, UR4, 0x1, URZ ;  /* 0x0000000104047899 */ /* 0x000fe2000800063f */
[----:B------:R-:W0:Y:S11]  /*0220*/  FENCE.VIEW.ASYNC.S ;  /* 0x00000000000073c6 */ /* 0x000e360000000000 */
[----:B0-----:R0:W1:Y:S01]  /*0230*/  SYNCS.EXCH.64 URZ, [UR8], UR4 ;  /* 0x00000004083f75b2 */ /* 0x0010620008000100 */
[----:B------:R0:W2:Y:S01]  /*0240*/  SYNCS.EXCH.64 URZ, [UR8+0x20], UR6 ;  /* 0x00002006083f75b2 */ /* 0x0000a20008000100 */
[----:B------:R0:W3:Y:S01]  /*0250*/  SYNCS.EXCH.64 URZ, [UR8+0x8], UR4 ;  /* 0x00000804083f75b2 */ /* 0x0000e20008000100 */
[----:B------:R0:W4:Y:S01]  /*0260*/  SYNCS.EXCH.64 URZ, [UR8+0x28], UR6 ;  /* 0x00002806083f75b2 */ /* 0x0001220008000100 */
[----:B------:R0:W0:Y:S01]  /*0270*/  SYNCS.EXCH.64 URZ, [UR8+0x10], UR4 ;  /* 0x00001004083f75b2 */ /* 0x0000220008000100 */
[----:B------:R0:W0:Y:S01]  /*0280*/  SYNCS.EXCH.64 URZ, [UR8+0x30], UR6 ;  /* 0x00003006083f75b2 */ /* 0x0000220008000100 */
[----:B------:R0:W0:Y:S01]  /*0290*/  SYNCS.EXCH.64 URZ, [UR8+0x18], UR4 ;  /* 0x00001804083f75b2 */ /* 0x0000220008000100 */
[----:B------:R0:W0:Y:S01]  /*02a0*/  SYNCS.EXCH.64 URZ, [UR8+0x38], UR6 ;  /* 0x00003806083f75b2 */ /* 0x0000220008000100 */
[----:B------:R-:W-:Y:S01]  /*02b0*/  NOP ;  /* 0x0000000000007918 */ /* 0x000fe20000000000 */
.L_x_2:
[----:B------:R-:W-:Y:S01]  /*02c0*/  SHF.R.S32.HI R7, RZ, 0x1f, R18 ;  /* 0x0000001fff077819 */ /* 0x000fe20000011412 */
[----:B------:R-:W5:Y:S01]  /*02d0*/  SHFL.IDX PT, R0, R0, RZ, 0x1f ;  /* 0x00001fff00007589 */ /* 0x000f6200000e0000 */
[----:B0-----:R-:W0:Y:S01]  /*02e0*/  S2UR UR8, SR_CTAID.X ;  /* 0x00000000000879c3 */ /* 0x001e220000002500 */
[----:B------:R-:W-:Y:S02]  /*02f0*/  ELECT P0, URZ, PT ;  /* 0x00000000003f782f */ /* 0x000fe40003800000 */
[----:B------:R-:W-:Y:S01]  /*0300*/  LEA.HI R7, R7, R18, RZ, 0x7 ;  /* 0x0000001207077211 */ /* 0x000fe200078f38ff */
[----:B------:R-:W1:Y:S01]  /*0310*/  S2R R4, SR_CTAID.Y ;  /* 0x0000000000047919 */ /* 0x000e620000002600 */
[----:B------:R-:W-:Y:S01]  /*0320*/  SHF.R.S32.HI R8, RZ, 0x1f, R3 ;  /* 0x0000001fff087819 */ /* 0x000fe20000011403 */
[----:B------:R-:W-:Y:S01]  /*0330*/  ULDC UR4, c[0x0][0x150] ;  /* 0x0000540000047ab9 */ /* 0x000fe20000000800 */
[----:B------:R-:W-:Y:S01]  /*0340*/  LOP3.LUT R7, R7, 0xffffff80, RZ, 0xc0, !PT ;  /* 0xffffff8007077812 */ /* 0x000fe200078ec0ff */
[----:B------:R-:W-:Y:S01]  /*0350*/  NOP ;  /* 0x0000000000007918 */ /* 0x000fe20000000000 */
[----:B------:R-:W-:Y:S01]  /*0360*/  LEA.HI R8, R8, R3, RZ, 0x2 ;  /* 0x0000000308087211 */ /* 0x000fe200078f10ff */
[----:B------:R-:W2:Y:S01]  /*0370*/  LDC R10, c[0x0][0x144] ;  /* 0x00005100ff0a7b82 */ /* 0x000ea20000000800 */
[----:B------:R-:W-:Y:S01]  /*0380*/  NOP ;  /* 0x0000000000007918 */ /* 0x000fe20000000000 */
[----:B------:R-:W-:Y:S01]  /*0390*/  IMAD.IADD R6, R18, 0x1, -R7 ;  /* 0x0000000112067824 */ /* 0x000fe200078e0a07 */
[----:B------:R-:W-:Y:S01]  /*03a0*/  LOP3.LUT R8, R8, 0x3ffffffc, RZ, 0xc0, !PT ;  /* 0x3ffffffc08087812 */ /* 0x000fe200078ec0ff */
[----:B------:R-:W-:Y:S01]  /*03b0*/  IMAD.MOV.U32 R22, RZ, RZ, 0x1 ;  /* 0x00000001ff167424 */ /* 0x000fe200078e00ff */
[----:B------:R-:W-:-:S02]  /*03c0*/  ISETP.NE.AND P3, PT, R5, RZ, PT ;  /* 0x000000ff0500720c */ /* 0x000fc40003f65270 */
[----:B------:R-:W-:Y:S01]  /*03d0*/  SHF.R.S32.HI R7, RZ, 0x1f, R6 ;  /* 0x0000001fff077819 */ /* 0x000fe20000011406 */
[----:B------:R-:W-:Y:S01]  /*03e0*/  IMAD.IADD R8, R3, 0x1, -R8 ;  /* 0x0000000103087824 */ /* 0x000fe200078e0a08 */
[----:B------:R-:W3:Y:S02]  /*03f0*/  LDC R13, c[0x0][0x140] ;  /* 0x00005000ff0d7b82 */ /* 0x000ee40000000800 */
[----:B------:R-:W-:Y:S02]  /*0400*/  LEA.HI R7, R7, R6, RZ, 0x3 ;  /* 0x0000000607077211 */ /* 0x000fe400078f18ff */
[----:B-----5:R-:W-:Y:S02]  /*0410*/  ISETP.NE.OR P0, PT, R0, RZ, !P0 ;  /* 0x000000ff0000720c */ /* 0x020fe40004705670 */
[--C-:B------:R-:W-:Y:S02]  /*0420*/  SHF.R.S32.HI R0, RZ, 0x3, R7.reuse ;  /* 0x00000003ff007819 */ /* 0x100fe40000011407 */
[----:B------:R-:W-:-:S02]  /*0430*/  SHF.R.S32.HI R7, RZ, 0x1f, R7 ;  /* 0x0000001fff077819 */ /* 0x000fc40000011407 */
[----:B0-----:R-:W-:Y:S02]  /*0440*/  I2FP.F32.U32 R9, UR8 ;  /* 0x0000000800097c45 */ /* 0x001fe40008201000 */
[----:B------:R-:W-:-:S03]  /*0450*/  LEA.HI R7, R7, R0, RZ, 0x2 ;  /* 0x0000000007077211 */ /* 0x000fc600078f10ff */
[----:B------:R-:W-:Y:S01]  /*0460*/  FMUL R9, R9, UR4 ;  /* 0x0000000409097c20 */ /* 0x000fe20008400000 */
[----:B------:R-:W-:Y:S01]  /*0470*/  LOP3.LUT R7, R7, 0xfffffffc, RZ, 0xc0, !PT ;  /* 0xfffffffc07077812 */ /* 0x000fe200078ec0ff */
[----:B------:R-:W-:Y:S01]  /*0480*/  VOTEU.ALL UP0, P0 ;  /* 0x00000000003f7886 */ /* 0x000fe20000000000 */
[----:B-1----:R-:W-:Y:S01]  /*0490*/  I2FP.F32.U32 R3, R4 ;  /* 0x0000000400037245 */ /* 0x002fe20000201000 */
[----:B------:R-:W-:Y:S01]  /*04a0*/  ULDC UR4, c[0x0][0x154] ;  /* 0x0000550000047ab9 */ /* 0x000fe20000000800 */
[----:B------:R-:W-:Y:S01]  /*04b0*/  VOTEU.ALL UP1, P0 ;  /* 0x00000000003f7886 */ /* 0x000fe20000020000 */
[----:B------:R-:W0:Y:S01]  /*04c0*/  F2I.U32.TRUNC.NTZ R9, R9 ;  /* 0x0000000900097305 */ /* 0x000e22000020f000 */
[----:B------:R-:W-:Y:S01]  /*04d0*/  IMAD.IADD R7, R0, 0x1, -R7 ;  /* 0x0000000100077824 */ /* 0x000fe200078e0a07 */
[----:B------:R-:W1:Y:S01]  /*04e0*/  @!UP0 S2UR UR7, SR_CgaCtaId ;  /* 0x00000000000789c3 */ /* 0x000e620000008800 */
[----:B------:R-:W-:Y:S01]  /*04f0*/  FMUL R12, R3, UR4 ;  /* 0x00000004030c7c20 */ /* 0x000fe20008400000 */
[----:B------:R-:W-:Y:S01]  /*0500*/  UMOV UR4, 0x20 ;  /* 0x0000002000047882 */ /* 0x000fe20000000000 */
[----:B------:R-:W-:Y:S01]  /*0510*/  IMAD R8, R8, 0x4, R7 ;  /* 0x0000000408087824 */ /* 0x000fe200078e0207 */
[----:B------:R-:W-:Y:S01]  /*0520*/  @!UP0 UMOV UR6, 0x400 ;  /* 0x0000040000068882 */ /* 0x000fe20000000000 */
[----:B------:R-:W-:-:S04]  /*0530*/  @!UP0 UIADD3 UR4, -UR4, 0x100000, URZ ;  /* 0x0010000004048890 */ /* 0x000fc8000fffe13f */
[----:B------:R-:W-:Y:S02]  /*0540*/  @!UP0 USHF.L.U32 UR5, UR4, 0xb, URZ ;  /* 0x0000000b04058899 */ /* 0x000fe4000800063f */
[----:B------:R-:W-:Y:S01]  /*0550*/  @!UP0 USHF.L.U32 UR4, UR4, 0x1, URZ ;  /* 0x0000000104048899 */ /* 0x000fe2000800063f */
[----:B---3--:R-:W-:Y:S01]  /*0560*/  ISETP.EQ.U32.AND P2, PT, R13, 0x1, PT ;  /* 0x000000010d00780c */ /* 0x008fe20003f42070 */
[----:B------:R-:W3:Y:S01]  /*0570*/  F2I.U32.TRUNC.NTZ R12, R12 ;  /* 0x0000000c000c7305 */ /* 0x000ee2000020f000 */
[----:B------:R-:W-:Y:S01]  /*0580*/  LEA.HI R0, R8, R8, RZ, 0x1 ;  /* 0x0000000808007211 */ /* 0x000fe200078f08ff */
[----:B------:R-:W5:Y:S03]  /*0590*/  LDC R7, c[0x0][0x148] ;  /* 0x00005200ff077b82 */ /* 0x000f660000000800 */
[----:B------:R-:W-:Y:S01]  /*05a0*/  LOP3.LUT R11, R0, 0xfffffffe, RZ, 0xc0, !PT ;  /* 0xfffffffe000b7812 */ /* 0x000fe200078ec0ff */
[----:B0-----:R-:W-:Y:S01]  /*05b0*/  IMAD.MOV R15, RZ, RZ, -R9 ;  /* 0x000000ffff0f7224 */ /* 0x001fe200078e0a09 */
[----:B------:R-:W-:-:S03]  /*05c0*/  SHF.R.S32.HI R9, RZ, 0x1f, R2 ;  /* 0x0000001fff097819 */ /* 0x000fc60000011402 */
[----:B--2---:R-:W-:Y:S01]  /*05d0*/  IMAD R3, R10, R15, UR8 ;  /* 0x000000080a037e24 */ /* 0x004fe2000f8e020f */
[----:B------:R-:W-:Y:S01]  /*05e0*/  LEA.HI R9, R9, R2, RZ, 0x2 ;  /* 0x0000000209097211 */ /* 0x000fe200078f10ff */
[C---:B------:R-:W-:Y:S02]  /*05f0*/  IMAD.IADD R0, R8.reuse, 0x1, -R11 ;  /* 0x0000000108007824 */ /* 0x040fe400078e0a0b */
[----:B------:R-:W-:Y:S01]  /*0600*/  IMAD.SHL.U32 R11, R8, 0x4, RZ ;  /* 0x00000004080b7824 */ /* 0x000fe200078e00ff */
[----:B------:R-:W-:Y:S01]  /*0610*/  LOP3.LUT R9, R9, 0xfffffffc, RZ, 0xc0, !PT ;  /* 0xfffffffc09097812 */ /* 0x000fe200078ec0ff */
[----:B---3--:R-:W-:Y:S01]  /*0620*/  IMAD.MOV R20, RZ, RZ, -R12 ;  /* 0x000000ffff147224 */ /* 0x008fe200078e0a0c */
[----:B------:R-:W-:Y:S01]  /*0630*/  ISETP.NE.AND P4, PT, R0, R3, PT ;  /* 0x000000030000720c */ /* 0x000fe20003f85270 */
[----:B-1----:R-:W-:Y:S01]  /*0640*/  @!UP0 ULEA UR6, UR7, UR6, 0x18 ;  /* 0x0000000607068291 */ /* 0x002fe2000f8ec03f */
[----:B------:R-:W-:Y:S01]  /*0650*/  LOP3.LUT R152, R8, 0xc, R11, 0x78, !PT ;  /* 0x0000000c08987812 */ /* 0x000fe200078e780b */
[----:B------:R-:W-:Y:S01]  /*0660*/  IMAD.IADD R0, R2, 0x1, -R9 ;  /* 0x0000000102007824 */ /* 0x000fe200078e0a09 */
[----:B------:R-:W-:Y:S01]  /*0670*/  VOTEU.ALL UP0, P0 ;  /* 0x00000000003f7886 */ /* 0x000fe20000000000 */
[----:B------:R-:W-:Y:S01]  /*0680*/  LOP3.LUT P0, RZ, R6, 0x7, RZ, 0xc0, !PT ;  /* 0x0000000706ff7812 */ /* 0x000fe2000780c0ff */
[----:B------:R-:W-:-:S02]  /*0690*/  VIADD R6, R5, 0xffffffff ;  /* 0xffffffff05067836 */ /* 0x000fc40000000000 */
[----:B------:R-:W-:Y:S01]  /*06a0*/  ISETP.NE.AND P1, PT, R0, 0x3, PT ;  /* 0x000000030000780c */ /* 0x000fe20003f25270 */
[----:B-----5:R-:W-:Y:S01]  /*06b0*/  IMAD R9, R7, R20, R4 ;  /* 0x0000001407097224 */ /* 0x020fe200078e0204 */
[----:B------:R-:W-:Y:S02]  /*06c0*/  ISETP.LT.U32.AND P0, PT, R152, 0x4, !P0 ;  /* 0x000000049800780c */ /* 0x000fe40004701070 */
[----:B------:R-:W-:Y:S01]  /*06d0*/  ISETP.EQ.OR P1, PT, R0, RZ, !P1 ;  /* 0x000000ff0000720c */ /* 0x000fe20004f22670 */
[----:B------:R-:W0:Y:S02]  /*06e0*/  FENCE.VIEW.ASYNC.S ;  /* 0x00000000000073c6 */ /* 0x000e240000000000 */
[----:B0-----:R0:W1:Y:S01]  /*06f0*/  @!UP0 SYNCS.EXCH.64 URZ, [UR6+0x50], UR4 ;  /* 0x00005004063f85b2 */ /* 0x0010620008000100 */
[----:B------:R-:W-:Y:S02]  /*0700*/  @P4 LEA.HI R2, R152, R152, RZ, 0x1 ;  /* 0x0000009898024211 */ /* 0x000fe400078f08ff */
[----:B------:R-:W-:-:S02]  /*0710*/  ISETP.EQ.AND P1, PT, R5, RZ, P1 ;  /* 0x000000ff0500720c */ /* 0x000fc40000f22270 */
[----:B------:R-:W-:Y:S02]  /*0720*/  @P4 SHF.R.S32.HI R2, RZ, 0x1, R2 ;  /* 0x00000001ff024819 */ /* 0x000fe40000011402 */
[----:B------:R-:W-:Y:S02]  /*0730*/  ISETP.GE.U32.AND P6, PT, R6, 0x2, PT ;  /* 0x000000020600780c */ /* 0x000fe40003fc6070 */
[----:B------:R-:W-:Y:S02]  /*0740*/  @P4 ISETP.NE.AND P5, PT, R2, R9, PT ;  /* 0x000000090200420c */ /* 0x000fe40003fa5270 */
[----:B------:R-:W-:Y:S02]  /*0750*/  SEL R9, RZ, 0x1, !P0 ;  /* 0x00000001ff097807 */ /* 0x000fe40004000000 */
[----:B------:R-:W-:Y:S02]  /*0760*/  @P4 SEL R22, RZ, 0x1, P5 ;  /* 0x00000001ff164807 */ /* 0x000fe40002800000 */
[----:B------:R-:W-:Y:S01]  /*0770*/  SEL R19, RZ, 0x1, !P1 ;  /* 0x00000001ff137807 */ /* 0x000fe20004800000 */
[----:B------:R0:W2:Y:S01]  /*0780*/  @!UP1 SYNCS.EXCH.64 URZ, [UR6+0x58], UR4 ;  /* 0x00005804063f95b2 */ /* 0x0000a20008000100 */
[----:B------:R-:W-:Y:S01]  /*0790*/  LOP3.LUT R22, R22, R9, RZ, 0xc0, !PT ;  /* 0x0000000916167212 */ /* 0x000fe200078ec0ff */
[----:B------:R-:W-:Y:S01]  /*07a0*/  NOP ;  /* 0x0000000000007918 */ /* 0x000fe20000000000 */
[----:B------:R-:W-:Y:S01]  /*07b0*/  SEL R19, R19, 0x2, P6 ;  /* 0x0000000213137807 */ /* 0x000fe20003000000 */
[----:B------:R-:W-:Y:S06]  /*07c0*/  @!P2 BRA `(.L_x_3) ;  /* 0x000000000008a947 */ /* 0x000fec0003800000 */
[----:B-12-4-:R-:W-:Y:S01]  /*07d0*/  UCGABAR_ARV ;  /* 0x00000000000079c7 */ /* 0x016fe20008000000 */
[----:B------:R-:W-:Y:S05]  /*07e0*/  BRA `(.L_x_4) ;  /* 0x0000000000047947 */ /* 0x000fea0003800000 */
.L_x_3:
[----:B-12-4-:R-:W-:Y:S01]  /*07f0*/  NOP ;  /* 0x0000000000007918 */ /* 0x016fe20000000000 */
.L_x_4:
[----:B------:R-:W1:Y:S01]  /*0800*/  LDC R2, c[0x0][0x65c] ;  /* 0x00019700ff027b82 */ /* 0x000e620000000800 */
[----:B------:R-:W-:Y:S02]  /*0810*/  IMAD.U32 R8, RZ, RZ, UR8 ;  /* 0x00000008ff087e24 */ /* 0x000fe4000f8e00ff */
[----:B------:R-:W-:Y:S01]  /*0820*/  IMAD.MOV.U32 R9, RZ, RZ, RZ ;  /* 0x000000ffff097224 */ /* 0x000fe200078e00ff */
[----:B-1----:R-:W-:-:S04]  /*0830*/  ISETP.NE.AND P1, PT, R2, 0x1, PT ;  /* 0x000000010200780c */ /* 0x002fc80003f25270 */
[----:B------:R-:W-:-:S09]  /*0840*/  P2R R5, PR, RZ, 0x2 ;  /* 0x00000002ff057803 */ /* 0x000fd20000000000 */
[----:B------:R-:W1:Y:S01]  /*0850*/  @P1 LDC R17, c[0x0][0x10] ;  /* 0x00000400ff111b82 */ /* 0x000e620000000800 */
[----:B------:R-:W-:Y:S02]  /*0860*/  @P1 IMAD.MOV.U32 R5, RZ, RZ, RZ ;  /* 0x000000ffff051224 */ /* 0x000fe400078e00ff */
[----:B------:R-:W-:-:S05]  /*0870*/  @P1 IMAD.MOV.U32 R13, RZ, RZ, RZ ;  /* 0x000000ffff0d1224 */ /* 0x000fca00078e00ff */
[----:B------:R-:W2:Y:S01]  /*0880*/  @!P1 LDC R11, c[0x0][0xc] ;  /* 0x00000300ff0b9b82 */ /* 0x000ea20000000800 */
[----:B-1----:R-:W-:-:S04]  /*0890*/  @P1 IMAD.WIDE.U32 R16, R17, UR8, R4 ;  /* 0x0000000811101c25 */ /* 0x002fc8000f8e0004 */
[----:B------:R-:W-:Y:S02]  /*08a0*/  @P1 IMAD.IADD R17, R17, 0x1, R13 ;  /* 0x0000000111111824 */ /* 0x000fe400078e020d */
[----:B--2---:R-:W-:-:S04]  /*08b0*/  @!P1 IMAD.WIDE.U32 R8, R4, R11, R8 ;  /* 0x0000000b04089225 */ /* 0x004fc800078e0008 */
[----:B------:R-:W-:Y:S02]  /*08c0*/  @!P1 IMAD.MOV.U32 R16, RZ, RZ, R8 ;  /* 0x000000ffff109224 */ /* 0x000fe400078e0008 */
[----:B------:R-:W-:Y:S01]  /*08d0*/  @!P1 IMAD.MOV.U32 R17, RZ, RZ, R9 ;  /* 0x000000ffff119224 */ /* 0x000fe200078e0009 */
[----:B------:R-:W-:Y:S06]  /*08e0*/  @!P2 BRA `(.L_x_5) ;  /* 0x00000000000ca947 */ /* 0x000fec0003800000 */
[----:B------:R-:W-:Y:S01]  /*08f0*/  UCGABAR_WAIT ;  /* 0x0000000000007dc7 */ /* 0x000fe20008000000 */
[----:B------:R-:W-:Y:S01]  /*0900*/  CCTL.IVALL ;  /* 0x00000000ff00798f */ /* 0x000fe20002000000 */
[----:B------:R-:W-:Y:S05]  /*0910*/  BRA `(.L_x_6) ;  /* 0x0000000000047947 */ /* 0x000fea0003800000 */
.L_x_5:
[----:B------:R-:W-:Y:S06]  /*0920*/  BAR.SYNC.DEFER_BLOCKING 0x0 ;  /* 0x0000000000007b1d */ /* 0x000fec0000010000 */
.L_x_6:
[----:B------:R-:W-:Y:S05]  /*0930*/  @!P3 BRA `(.L_x_7) ;  /* 0x0000009c0060b947 */ /* 0x000fea0003800000 */
[----:B------:R-:W-:-:S13]  /*0940*/  ISETP.GT.U32.AND P0, PT, R6, 0x1, PT ;  /* 0x000000010600780c */ /* 0x000fda0003f04070 */
[----:B0-----:R-:W-:Y:S05]  /*0950*/  @P0 EXIT ;  /* 0x000000000000094d */ /* 0x001fea0003800000 */
[----:B------:R-:W-:Y:S01]  /*0960*/  ULDC.64 UR4, c[0x0][0x650] ;  /* 0x0001940000047ab9 */ /* 0x000fe20000000a00 */
[----:B------:R-:W-:Y:S01]  /*0970*/  PRMT R0, RZ, 0x7610, R0 ;  /* 0x00007610ff007816 */ /* 0x000fe20000000000 */
[----:B------:R-:W-:Y:S01]  /*0980*/  IMAD.MOV.U32 R154, RZ, RZ, -0x1 ;  /* 0xffffffffff9a7424 */ /* 0x000fe200078e00ff */
[----:B------:R-:W-:Y:S01]  /*0990*/  ISETP.GE.U32.AND P0, PT, R16, UR4, PT ;  /* 0x0000000410007c0c */ /* 0x000fe2000bf06070 */
[----:B------:R-:W-:Y:S02]  /*09a0*/  IMAD.MOV.U32 R153, RZ, RZ, -0x1 ;  /* 0xffffffffff997424 */ /* 0x000fe400078e00ff */
[----:B------:R-:W-:Y:S01]  /*09b0*/  IMAD.MOV.U32 R23, RZ, RZ, -0x1 ;  /* 0xffffffffff177424 */ /* 0x000fe200078e00ff */
[----:B------:R-:W-:-:S13]  /*09c0*/  ISETP.GE.U32.AND.EX P0, PT, R17, UR5, PT, P0 ;  /* 0x0000000511007c0c */ /* 0x000fda000bf06100 */
[----:B------:R-:W-:Y:S05]  /*09d0*/  @P0 BRA `(.L_x_8) ;  /* 0x00000004002c0947 */ /* 0x000fea0003800000 */
[----:B------:R-:W0:Y:S01]  /*09e0*/  LDC.64 R24, c[0x0][0x628] ;  /* 0x00018a00ff187b82 */ /* 0x000e220000000a00 */
[----:B------:R-:W-:Y:S02]  /*09f0*/  IMAD.MOV.U32 R8, RZ, RZ, R16 ;  /* 0x000000ffff087224 */ /* 0x000fe400078e0010 */
[----:B------:R-:W-:-:S05]  /*0a00*/  IMAD.MOV.U32 R9, RZ, RZ, R17 ;  /* 0x000000ffff097224 */ /* 0x000fca00078e0011 */
[----:B------:R-:W1:Y:S08]  /*0a10*/  LDC R0, c[0x0][0x630] ;  /* 0x00018c00ff007b82 */ /* 0x000e700000000800 */
[----:B------:R-:W2:Y:S01]  /*0a20*/  LDC.64 R26, c[0x0][0x620] ;  /* 0x00018800ff1a7b82 */ /* 0x000ea20000000a00 */
[----:B0-----:R-:W-:-:S04]  /*0a30*/  ISETP.NE.U32.AND P0, PT, R24, RZ, PT ;  /* 0x000000ff1800720c */ /* 0x001fc80003f05070 */
[----:B------:R-:W-:-:S13]  /*0a40*/  ISETP.NE.AND.EX P0, PT, R25, RZ, PT, P0 ;  /* 0x000000ff1900720c */ /* 0x000fda0003f05300 */
[----:B-12---:R-:W-:Y:S05]  /*0a50*/  @!P0 BRA `(.L_x_9) ;  /* 0x0000000000288947 */ /* 0x006fea0003800000 */
[----:B------:R-:W0:Y:S02]  /*0a60*/  LDC R13, c[0x0][0x634] ;  /* 0x00018d00ff0d7b82 */ /* 0x000e240000000800 */
[----:B0-----:R-:W-:-:S05]  /*0a70*/  IADD3 R13, P0, R16, R13, RZ ;  /* 0x0000000d100d7210 */ /* 0x001fca0007f1e0ff */
[----:B------:R-:W-:-:S04]  /*0a80*/  IMAD.X R15, RZ, RZ, R17, P0 ;  /* 0x000000ffff0f7224 */ /* 0x000fc800000e0611 */
[----:B------:R-:W-:-:S04]  /*0a90*/  IMAD.WIDE.U32 R8, R15, R24, RZ ;  /* 0x000000180f087225 */ /* 0x000fc800078e00ff */
[----:B------:R-:W-:-:S04]  /*0aa0*/  IMAD.WIDE.U32 R10, P0, R13, R25, R8 ;  /* 0x000000190d0a7225 */ /* 0x000fc80007800008 */
[----:B------:R-:W-:-:S04]  /*0ab0*/  IMAD.WIDE.U32 R8, R13, R24, RZ ;  /* 0x000000180d087225 */ /* 0x000fc800078e00ff */
[----:B------:R-:W-:Y:S01]  /*0ac0*/  IMAD.X R13, RZ, RZ, RZ, P0 ;  /* 0x000000ffff0d7224 */ /* 0x000fe200000e06ff */
[----:B------:R-:W-:Y:S01]  /*0ad0*/  IADD3 RZ, P0, R9, R10, RZ ;  /* 0x0000000a09ff7210 */ /* 0x000fe20007f1e0ff */
[----:B------:R-:W-:-:S04]  /*0ae0*/  IMAD.MOV.U32 R12, RZ, RZ, R11 ;  /* 0x000000ffff0c7224 */ /* 0x000fc800078e000b */
[----:B------:R-:W-:-:S08]  /*0af0*/  IMAD.WIDE.U32.X R8, R15, R25, R12, P0 ;  /* 0x000000190f087225 */ /* 0x000fd000000e040c */
.L_x_9:
[----:B------:R-:W0:Y:S01]  /*0b00*/  LDC.64 R24, c[0x0][0x640] ;  /* 0x00019000ff187b82 */ /* 0x000e220000000a00 */
[--C-:B------:R-:W-:Y:S01]  /*0b10*/  SHF.R.U64 R28, R8, R0, R9.reuse ;  /* 0x00000000081c7219 */ /* 0x100fe20000001209 */
[----:B------:R-:W-:Y:S01]  /*0b20*/  IMAD R30, R7, R20, R4 ;  /* 0x00000014071e7224 */ /* 0x000fe200078e0204 */
[----:B------:R-:W-:Y:S01]  /*0b30*/  SHF.R.U32.HI R0, RZ, R0, R9 ;  /* 0x00000000ff007219 */ /* 0x000fe20000011609 */
[----:B------:R-:W-:Y:S01]  /*0b40*/  IMAD.MOV.U32 R21, RZ, RZ, 0x1 ;  /* 0x00000001ff157424 */ /* 0x000fe200078e00ff */
[----:B------:R-:W-:-:S03]  /*0b50*/  IADD3 R5, P0, RZ, -R28, RZ ;  /* 0x8000001cff057210 */ /* 0x000fc60007f1e0ff */
[----:B------:R-:W1:Y:S02]  /*0b60*/  LDC R6, c[0x0][0x618] ;  /* 0x00018600ff067b82 */ /* 0x000e640000000800 */
[----:B------:R-:W-:-:S04]  /*0b70*/  IMAD.X R9, RZ, RZ, ~R0, P0 ;  /* 0x000000ffff097224 */ /* 0x000fc800000e0e00 */
[-C--:B------:R-:W-:Y:S02]  /*0b80*/  IMAD R0, R9, R26.reuse, RZ ;  /* 0x0000001a09007224 */ /* 0x080fe400078e02ff */
[----:B------:R-:W2:Y:S01]  /*0b90*/  LDC R11, c[0x0][0x608] ;  /* 0x00018200ff0b7b82 */ /* 0x000ea20000000800 */
[----:B------:R-:W-:-:S04]  /*0ba0*/  IMAD.WIDE.U32 R8, R5, R26, R16 ;  /* 0x0000001a05087225 */ /* 0x000fc800078e0010 */
[----:B------:R-:W-:-:S03]  /*0bb0*/  IMAD R5, R5, R27, R0 ;  /* 0x0000001b05057224 */ /* 0x000fc600078e0200 */
[----:B------:R-:W3:Y:S01]  /*0bc0*/  LDC R12, c[0x0][0x658] ;  /* 0x00019600ff0c7b82 */ /* 0x000ee20000000800 */
[----:B0-----:R-:W-:Y:S01]  /*0bd0*/  ISETP.NE.U32.AND P0, PT, R24, RZ, PT ;  /* 0x000000ff1800720c */ /* 0x001fe20003f05070 */
[----:B------:R-:W-:Y:S02]  /*0be0*/  IMAD.IADD R5, R9, 0x1, R5 ;  /* 0x0000000109057824 */ /* 0x000fe400078e0205 */
[----:B------:R-:W-:Y:S01]  /*0bf0*/  IMAD.MOV.U32 R9, RZ, RZ, -0x1 ;  /* 0xffffffffff097424 */ /* 0x000fe200078e00ff */
[----:B------:R-:W-:-:S03]  /*0c00*/  ISETP.NE.AND.EX P0, PT, R25, RZ, PT, P0 ;  /* 0x000000ff1900720c */ /* 0x000fc60003f05300 */
[----:B------:R-:W0:Y:S01]  /*0c10*/  LDC R15, c[0x0][0x600] ;  /* 0x00018000ff0f7b82 */ /* 0x000e220000000800 */
[-CC-:B-1----:R-:W-:Y:S02]  /*0c20*/  SHF.R.U64 R13, R8, R6.reuse, R5.reuse ;  /* 0x00000006080d7219 */ /* 0x182fe40000001205 */
[----:B------:R-:W-:-:S05]  /*0c30*/  SHF.R.U32.HI R0, RZ, R6, R5 ;  /* 0x00000006ff007219 */ /* 0x000fca0000011605 */
[----:B------:R-:W1:Y:S01]  /*0c40*/  LDC R14, c[0x0][0x648] ;  /* 0x00019200ff0e7b82 */ /* 0x000e620000000800 */
[-CC-:B--2---:R-:W-:Y:S02]  /*0c50*/  SHF.R.U64 R27, R13, R11.reuse, R0.reuse ;  /* 0x0000000b0d1b7219 */ /* 0x184fe40000001200 */
[----:B------:R-:W-:-:S05]  /*0c60*/  SHF.R.U32.HI R5, RZ, R11, R0 ;  /* 0x0000000bff057219 */ /* 0x000fca0000011600 */
[----:B------:R-:W2:Y:S01]  /*0c70*/  LDC R26, c[0x0][0x638] ;  /* 0x00018e00ff1a7b82 */ /* 0x000ea20000000800 */
[-CC-:B---3--:R-:W-:Y:S02]  /*0c80*/  SHF.R.U64 R20, R27, R12.reuse, R5.reuse ;  /* 0x0000000c1b147219 */ /* 0x188fe40000001205 */
[-C--:B------:R-:W-:Y:S02]  /*0c90*/  SHF.L.U32 R0, R9, R12.reuse, RZ ;  /* 0x0000000c09007219 */ /* 0x080fe400000006ff */
[----:B------:R-:W-:Y:S01]  /*0ca0*/  SHF.R.U32.HI R5, RZ, R12, R5 ;  /* 0x0000000cff057219 */ /* 0x000fe20000011605 */
[----:B------:R-:W-:Y:S01]  /*0cb0*/  IMAD.MOV.U32 R4, RZ, RZ, R20 ;  /* 0x000000ffff047224 */ /* 0x000fe200078e0014 */
[----:B------:R-:W-:Y:S01]  /*0cc0*/  LOP3.LUT R10, RZ, R0, RZ, 0x33, !PT ;  /* 0x00000000ff0a7212 */ /* 0x000fe200078e33ff */
[----:B------:R-:W3:Y:S01]  /*0cd0*/  LDC R23, c[0x0][0x610] ;  /* 0x00018400ff177b82 */ /* 0x000ee20000000800 */
[----:B------:R-:W-:Y:S05]  /*0ce0*/  @!P0 BRA `(.L_x_10) ;  /* 0x0000000000288947 */ /* 0x000fea0003800000 */
[----:B------:R-:W4:Y:S02]  /*0cf0*/  LDC R9, c[0x0][0x64c] ;  /* 0x00019300ff097b82 */ /* 0x000f240000000800 */
[----:B----4-:R-:W-:-:S05]  /*0d00*/  IADD3 R9, P0, R20, R9, RZ ;  /* 0x0000000914097210 */ /* 0x010fca0007f1e0ff */
        /* <DEDUP_REMOVED lines=8> */
.L_x_10:
[----:B-1----:R-:W-:Y:S01]  /*0d90*/  SHF.R.U64 R4, R4, R14, R5 ;  /* 0x0000000e04047219 */ /* 0x002fe20000001205 */
[----:B0-----:R-:W-:Y:S01]  /*0da0*/  VIADD R6, R15, 0xffffffff ;  /* 0xffffffff0f067836 */ /* 0x001fe20000000000 */
[----:B------:R-:W-:Y:S02]  /*0db0*/  SHF.L.U32 R0, R21, R12, RZ ;  /* 0x0000000c15007219 */ /* 0x000fe400000006ff */
[----:B------:R-:W-:Y:S01]  /*0dc0*/  LOP3.LUT R5, R27, R10, RZ, 0xc0, !PT ;  /* 0x0000000a1b057212 */ /* 0x000fe200078ec0ff */
[----:B------:R-:W-:Y:S01]  /*0dd0*/  IMAD.MOV R7, RZ, RZ, -R4 ;  /* 0x000000ffff077224 */ /* 0x000fe200078e0a04 */
[----:B------:R-:W-:Y:S02]  /*0de0*/  SEL R3, R3, R30, !P1 ;  /* 0x0000001e03037207 */ /* 0x000fe40004800000 */
[----:B------:R-:W-:Y:S01]  /*0df0*/  LOP3.LUT R6, R13, R6, RZ, 0xc0, !PT ;  /* 0x000000060d067212 */ /* 0x000fe200078ec0ff */
[----:B------:R-:W-:Y:S02]  /*0e00*/  IMAD R4, R0, R4, R5 ;  /* 0x0000000400047224 */ /* 0x000fe400078e0205 */
[----:B--2---:R-:W-:-:S02]  /*0e10*/  IMAD R0, R7, R26, R20 ;  /* 0x0000001a07007224 */ /* 0x004fc400078e0214 */
[----:B---3--:R-:W-:Y:S02]  /*0e20*/  IMAD R3, R4, R23, R3 ;  /* 0x0000001704037224 */ /* 0x008fe400078e0203 */
[----:B------:R-:W-:Y:S02]  /*0e30*/  IMAD R154, R0, R15, R6 ;  /* 0x0000000f009a7224 */ /* 0x000fe400078e0206 */
[----:B------:R-:W-:Y:S02]  /*0e40*/  IMAD.MOV.U32 R4, RZ, RZ, 0x1 ;  /* 0x00000001ff047424 */ /* 0x000fe400078e00ff */
[----:B------:R-:W-:Y:S01]  /*0e50*/  IMAD.MOV.U32 R23, RZ, RZ, R28 ;  /* 0x000000ffff177224 */ /* 0x000fe200078e001c */
[----:B------:R-:W-:Y:S02]  /*0e60*/  SEL R153, R154, R3, !P1 ;  /* 0x000000039a997207 */ /* 0x000fe40004800000 */
[----:B------:R-:W-:Y:S02]  /*0e70*/  PRMT R0, R4, 0x7610, R0 ;  /* 0x0000761004007816 */ /* 0x000fe40000000000 */
[----:B------:R-:W-:-:S07]  /*0e80*/  SEL R154, R3, R154, !P1 ;  /* 0x0000009a039a7207 */ /* 0x000fce0004800000 */
.L_x_8:
[----:B------:R-:W-:-:S08]  /*0e90*/  NOP ;  /* 0x0000000000007918 */ /* 0x000fd00000000000 */
[----:B------:R-:W0:Y:S02]  /*0ea0*/  USETMAXREG.TRY_ALLOC.CTAPOOL UP0, 0xe8 ;  /* 0x000000e8000079c8 */ /* 0x000e240008000600 */
[----:B0-----:R-:W-:-:S13]  /*0eb0*/  PLOP3.LUT P0, PT, PT, PT, UP0, 0x80, 0x0 ;  /* 0x000000000000781c */ /* 0x001fda0003f0f008 */
[----:B------:R-:W-:Y:S05]  /*0ec0*/  @!P0 BRA `(.L_x_8) ;  /* 0xfffffffc00f08947 */ /* 0x000fea000383ffff */
[----:B------:R-:W-:Y:S01]  /*0ed0*/  ULDC.64 UR4, c[0x0][0x598] ;  /* 0x0001660000047ab9 */ /* 0x000fe20000000a00 */
[----:B------:R-:W-:Y:S01]  /*0ee0*/  ULDC.64 UR36, c[0x0][0x208] ;  /* 0x0000820000247ab9 */ /* 0x000fe20000000a00 */
[----:B------:R-:W-:-:S04]  /*0ef0*/  ISETP.NE.U32.AND P0, PT, RZ, UR4, PT ;  /* 0x00000004ff007c0c */ /* 0x000fc8000bf05070 */
[----:B------:R-:W-:-:S13]  /*0f00*/  ISETP.NE.AND.EX P0, PT, RZ, UR5, PT, P0 ;  /* 0x00000005ff007c0c */ /* 0x000fda000bf05300 */
[----:B------:R-:W-:Y:S05]  /*0f10*/  @!P0 BRA `(.L_x_11) ;  /* 0x00000000001c8947 */ /* 0x000fea0003800000 */
[----:B------:R-:W0:Y:S02]  /*0f20*/  LDC.64 R4, c[0x0][0x598] ;  /* 0x00016600ff047b82 */ /* 0x000e240000000a00 */
[----:B0-----:R-:W2:Y:S02]  /*0f30*/  LDG.E.64 R4, desc[UR36][R4.64] ;  /* 0x0000002404047981 */ /* 0x001ea4000c1e1b00 */
[----:B--2---:R-:W-:-:S04]  /*0f40*/  ISETP.NE.U32.AND P0, PT, R4, RZ, PT ;  /* 0x000000ff0400720c */ /* 0x004fc80003f05070 */
[----:B------:R-:W-:-:S13]  /*0f50*/  ISETP.NE.AND.EX P0, PT, R5, RZ, PT, P0 ;  /* 0x000000ff0500720c */ /* 0x000fda0003f05300 */
[----:B------:R-:W-:Y:S05]  /*0f60*/  @!P0 BRA `(.L_x_11) ;  /* 0x0000000000088947 */ /* 0x000fea0003800000 */
[----:B------:R0:W5:Y:S01]  /*0f70*/  LD.E R155, desc[UR36][R4.64] ;  /* 0x00000024049b7980 */ /* 0x000162000c101900 */
[----:B------:R-:W-:Y:S05]  /*0f80*/  BRA `(.L_x_12) ;  /* 0x0000000000247947 */ /* 0x000fea0003800000 */
.L_x_11:
[----:B------:R-:W-:Y:S02]  /*0f90*/  ULDC.64 UR4, c[0x0][0x588] ;  /* 0x0001620000047ab9 */ /* 0x000fe40000000a00 */
[----:B------:R-:W-:-:S04]  /*0fa0*/  ISETP.NE.U32.AND P0, PT, RZ, UR4, PT ;  /* 0x00000004ff007c0c */ /* 0x000fc8000bf05070 */
[----:B------:R-:W-:-:S13]  /*0fb0*/  ISETP.NE.AND.EX P0, PT, RZ, UR5, PT, P0 ;  /* 0x00000005ff007c0c */ /* 0x000fda000bf05300 */
[----:B------:R-:W-:Y:S05]  /*0fc0*/  @!P0 BRA `(.L_x_13) ;  /* 0x00000000000c8947 */ /* 0x000fea0003800000 */
[----:B------:R-:W0:Y:S02]  /*0fd0*/  LDC.64 R4, c[0x0][0x588] ;  /* 0x00016200ff047b82 */ /* 0x000e240000000a00 */
[----:B0-----:R1:W5:Y:S01]  /*0fe0*/  LDG.E R155, desc[UR36][R4.64] ;  /* 0x00000024049b7981 */ /* 0x001362000c1e1900 */
[----:B------:R-:W-:Y:S05]  /*0ff0*/  BRA `(.L_x_12) ;  /* 0x0000000000087947 */ /* 0x000fea0003800000 */
.L_x_13:
[----:B------:R-:W-:Y:S02]  /*1000*/  ULDC UR4, c[0x0][0x580] ;  /* 0x0001600000047ab9 */ /* 0x000fe40000000800 */
[----:B------:R-:W-:-:S07]  /*1010*/  IMAD.U32 R155, RZ, RZ, UR4 ;  /* 0x00000004ff9b7e24 */ /* 0x000fce000f8e00ff */
.L_x_12:
[----:B------:R-:W-:Y:S02]  /*1020*/  ULDC.64 UR4, c[0x0][0x5a0] ;  /* 0x0001680000047ab9 */ /* 0x000fe40000000a00 */
[----:B------:R-:W-:-:S04]  /*1030*/  ISETP.NE.U32.AND P0, PT, RZ, UR4, PT ;  /* 0x00000004ff007c0c */ /* 0x000fc8000bf05070 */
[----:B------:R-:W-:-:S13]  /*1040*/  ISETP.NE.AND.EX P0, PT, RZ, UR5, PT, P0 ;  /* 0x00000005ff007c0c */ /* 0x000fda000bf05300 */
[----:B------:R-:W-:Y:S05]  /*1050*/  @!P0 BRA `(.L_x_14) ;  /* 0x00000000001c8947 */ /* 0x000fea0003800000 */
[----:B01----:R-:W0:Y:S02]  /*1060*/  LDC.64 R4, c[0x0][0x5a0] ;  /* 0x00016800ff047b82 */ /* 0x003e240000000a00 */
[----:B0-----:R-:W2:Y:S02]  /*1070*/  LDG.E.64 R4, desc[UR36][R4.64] ;  /* 0x0000002404047981 */ /* 0x001ea4000c1e1b00 */
[----:B--2---:R-:W-:-:S04]  /*1080*/  ISETP.NE.U32.AND P0, PT, R4, RZ, PT ;  /* 0x000000ff0400720c */ /* 0x004fc80003f05070 */
[----:B------:R-:W-:-:S13]  /*1090*/  ISETP.NE.AND.EX P0, PT, R5, RZ, PT, P0 ;  /* 0x000000ff0500720c */ /* 0x000fda0003f05300 */
[----:B------:R-:W-:Y:S05]  /*10a0*/  @!P0 BRA `(.L_x_14) ;  /* 0x0000000000088947 */ /* 0x000fea0003800000 */
[----:B------:R0:W5:Y:S01]  /*10b0*/  LD.E R156, desc[UR36][R4.64] ;  /* 0x00000024049c7980 */ /* 0x000162000c101900 */
[----:B------:R-:W-:Y:S05]  /*10c0*/  BRA `(.L_x_15) ;  /* 0x0000000000247947 */ /* 0x000fea0003800000 */
.L_x_14:
[----:B------:R-:W-:Y:S02]  /*10d0*/  ULDC.64 UR4, c[0x0][0x590] ;  /* 0x0001640000047ab9 */ /* 0x000fe40000000a00 */
[----:B------:R-:W-:-:S04]  /*10e0*/  ISETP.NE.U32.AND P0, PT, RZ, UR4, PT ;  /* 0x00000004ff007c0c */ /* 0x000fc8000bf05070 */
[----:B------:R-:W-:-:S13]  /*10f0*/  ISETP.NE.AND.EX P0, PT, RZ, UR5, PT, P0 ;  /* 0x00000005ff007c0c */ /* 0x000fda000bf05300 */
[----:B------:R-:W-:Y:S05]  /*1100*/  @!P0 BRA `(.L_x_16) ;  /* 0x00000000000c8947 */ /* 0x000fea0003800000 */
[----:B------:R-:W2:Y:S02]  /*1110*/  LDC.64 R156, c[0x0][0x590] ;  /* 0x00016400ff9c7b82 */ /* 0x000ea40000000a00 */
[----:B--2---:R2:W5:Y:S01]  /*1120*/  LDG.E R156, desc[UR36][R156.64] ;  /* 0x000000249c9c7981 */ /* 0x004562000c1e1900 */
[----:B------:R-:W-:Y:S05]  /*1130*/  BRA `(.L_x_15) ;  /* 0x0000000000087947 */ /* 0x000fea0003800000 */
.L_x_16:
[----:B------:R-:W-:Y:S02]  /*1140*/  ULDC UR4, c[0x0][0x584] ;  /* 0x0001610000047ab9 */ /* 0x000fe40000000800 */
[----:B------:R-:W-:-:S07]  /*1150*/  IMAD.U32 R156, RZ, RZ, UR4 ;  /* 0x00000004ff9c7e24 */ /* 0x000fce000f8e00ff */
.L_x_15:
[----:B------:R-:W-:-:S13]  /*1160*/  LOP3.LUT P0, RZ, R0, 0xff, RZ, 0xc0, !PT ;  /* 0x000000ff00ff7812 */ /* 0x000fda000780c0ff */
[----:B------:R-:W-:Y:S05]  /*1170*/  @!P0 EXIT ;  /* 0x000000000000894d */ /* 0x000fea0003800000 */
[----:B------:R-:W-:Y:S01]  /*1180*/  ULDC UR4, c[0x0][0x28c] ;  /* 0x0000a30000047ab9 */ /* 0x000fe20000000800 */
[----:B--2---:R-:W-:Y:S01]  /*1190*/  LOP3.LUT R157, R19, 0x1, RZ, 0xfc, !PT ;  /* 0x00000001139d7812 */ /* 0x004fe200078efcff */
[----:B------:R-:W-:Y:S01]  /*11a0*/  UIADD3 UR4, UR4, 0x3f, URZ ;  /* 0x0000003f04047890 */ /* 0x000fe2000fffe03f */
[----:B------:R-:W-:Y:S01]  /*11b0*/  UMOV UR38, URZ ;  /* 0x0000003f00267c82 */ /* 0x000fe20008000000 */
[----:B------:R-:W-:Y:S02]  /*11c0*/  UMOV UR39, URZ ;  /* 0x0000003f00277c82 */ /* 0x000fe40008000000 */
[----:B------:R-:W-:-:S04]  /*11d0*/  USHF.R.S32.HI UR5, URZ, 0x1f, UR4 ;  /* 0x0000001f3f057899 */ /* 0x000fc80008011404 */
[----:B------:R-:W-:-:S04]  /*11e0*/  ULEA.HI UR5, UR5, UR4, URZ, 0x6 ;  /* 0x0000000405057291 */ /* 0x000fc8000f8f303f */
[----:B------:R-:W-:-:S12]  /*11f0*/  USHF.R.S32.HI UR40, URZ, 0x6, UR5 ;  /* 0x000000063f287899 */ /* 0x000fd80008011405 */
.L_x_290:
[----:B------:R-:W-:Y:S01]  /*1200*/  LOP3.LUT R0, R18, 0x80, RZ, 0xc0, !PT ;  /* 0x0000008012007812 */ /* 0x000fe200078ec0ff */
[----:B--2---:R-:W2:Y:S01]  /*1210*/  S2UR UR7, SR_CgaCtaId ;  /* 0x00000000000779c3 */ /* 0x004ea20000008800 */
[----:B------:R-:W-:Y:S02]  /*1220*/  UMOV UR6, 0x400 ;  /* 0x0000040000067882 */ /* 0x000fe40000000000 */
[----:B------:R-:W-:-:S06]  /*1230*/  SHF.R.U32.HI R0, RZ, 0x7, R0 ;  /* 0x00000007ff007819 */ /* 0x000fcc0000011600 */
[----:B---3--:R-:W3:Y:S01]  /*1240*/  SHFL.IDX PT, R0, R0, RZ, 0x1f ;  /* 0x00001fff00007589 */ /* 0x008ee200000e0000 */
[----:B--2---:R-:W-:Y:S01]  /*1250*/  ULEA UR6, UR7, UR6, 0x18 ;  /* 0x0000000607067291 */ /* 0x004fe2000f8ec03f */
[----:B---3--:R-:W-:-:S13]  /*1260*/  R2UR UR4, R0 ;  /* 0x00000000000472ca */ /* 0x008fda00000e0000 */
[----:B------:R-:W-:-:S04]  /*1270*/  ULEA.HI UR5, UR4, UR4, URZ, 0x1 ;  /* 0x0000000404057291 */ /* 0x000fc8000f8f083f */
[----:B------:R-:W-:-:S04]  /*1280*/  ULOP3.LUT UR5, UR5, 0x7fffe, URZ, 0xc0, !UPT ;  /* 0x0007fffe05057892 */ /* 0x000fc8000f8ec03f */
[----:B------:R-:W-:-:S03]  /*1290*/  UIADD3 UR5, UR4, -UR5, URZ ;  /* 0x8000000504057290 */ /* 0x000fc6000fffe03f */
[----:B------:R-:W-:Y:S01]  /*12a0*/  ULDC UR4, c[0x0][0x28c] ;  /* 0x0000a30000047ab9 */ /* 0x000fe20000000800 */
[----:B------:R-:W-:Y:S01]  /*12b0*/  ULEA UR5, UR5, UR6, 0xd ;  /* 0x0000000605057291 */ /* 0x000fe2000f8e683f */
[----:B------:R-:W-:-:S03]  /*12c0*/  ISETP.LT.AND P0, PT, RZ, UR4, PT ;  /* 0x00000004ff007c0c */ /* 0x000fc6000bf01270 */
[----:B------:R-:W-:-:S04]  /*12d0*/  UIADD3 UR5, UR5, 0x100, URZ ;  /* 0x0000010005057890 */ /* 0x000fc8000fffe03f */
[----:B------:R-:W-:-:S04]  /*12e0*/  USHF.R.U32.HI UR5, URZ, 0x4, UR5 ;  /* 0x000000043f057899 */ /* 0x000fc80008011605 */
[----:B------:R-:W-:Y:S02]  /*12f0*/  ULOP3.LUT UR41, UR5, 0x3fff, URZ, 0xc0, !UPT ;  /* 0x00003fff05297892 */ /* 0x000fe4000f8ec03f */
[----:B-1--45:R-:W-:Y:S10]  /*1300*/  @P0 BRA `(.L_x_17) ;  /* 0x0000000000400947 */ /* 0x032ff40003800000 */
[----:B------:R-:W-:Y:S01]  /*1310*/  MOV R0, 0x0 ;  /* 0x0000000000007802 */ /* 0x000fe20000000f00 */
[----:B------:R-:W-:Y:S01]  /*1320*/  ULDC.64 UR4, c[0x4][0x68] ;  /* 0x01001a0000047ab9 */ /* 0x000fe20000000a00 */
[----:B------:R-:W-:Y:S01]  /*1330*/  ULDC.64 UR6, c[0x4][0x8] ;  /* 0x0100020000067ab9 */ /* 0x000fe20000000a00 */
[----:B01----:R-:W-:Y:S01]  /*1340*/  IMAD.U32 R4, RZ, RZ, UR4 ;  /* 0x00000004ff047e24 */ /* 0x003fe2000f8e00ff */
[----:B------:R0:W1:Y:S01]  /*1350*/  LDC.64 R14, c[0x4][R0] ;  /* 0x01000000000e7b82 */ /* 0x0000620000000a00 */
[----:B------:R-:W-:Y:S01]  /*1360*/  IMAD.U32 R5, RZ, RZ, UR5 ;  /* 0x00000005ff057e24 */ /* 0x000fe2000f8e00ff */
[----:B------:R-:W-:Y:S01]  /*1370*/  ULDC.64 UR4, c[0x4][0x70] ;  /* 0x01001c0000047ab9 */ /* 0x000fe20000000a00 */
[----:B------:R-:W-:Y:S02]  /*1380*/  IMAD.U32 R10, RZ, RZ, UR6 ;  /* 0x00000006ff0a7e24 */ /* 0x000fe4000f8e00ff */
[----:B------:R-:W-:Y:S02]  /*1390*/  IMAD.U32 R6, RZ, RZ, UR4 ;  /* 0x00000004ff067e24 */ /* 0x000fe4000f8e00ff */
[----:B------:R-:W-:-:S02]  /*13a0*/  IMAD.U32 R7, RZ, RZ, UR5 ;  /* 0x00000005ff077e24 */ /* 0x000fc4000f8e00ff */
[----:B------:R-:W-:Y:S02]  /*13b0*/  IMAD.U32 R11, RZ, RZ, UR7 ;  /* 0x00000007ff0b7e24 */ /* 0x000fe4000f8e00ff */
[----:B------:R-:W-:Y:S02]  /*13c0*/  IMAD.MOV.U32 R8, RZ, RZ, 0x1e1 ;  /* 0x000001e1ff087424 */ /* 0x000fe400078e00ff */
[----:B------:R-:W-:Y:S02]  /*13d0*/  IMAD.MOV.U32 R12, RZ, RZ, 0x1 ;  /* 0x00000001ff0c7424 */ /* 0x000fe400078e00ff */
[----:B0-----:R-:W-:-:S07]  /*13e0*/  IMAD.MOV.U32 R13, RZ, RZ, RZ ;  /* 0x000000ffff0d7224 */ /* 0x001fce00078e00ff */
[----:B------:R-:W-:-:S07]  /*13f0*/  LEPC R20, `(.L_x_17) ;  /* 0x000000001014794e */ /* 0x000fce0000000000 */
[----:B-1---5:R-:W-:Y:S05]  /*1400*/  CALL.ABS.NOINC R14 ;  /* 0x000000000e007343 */ /* 0x022fea0003c00000 */
.L_x_17:
[----:B------:R-:W-:-:S13]  /*1410*/  ISETP.NE.AND P0, PT, R157, 0x3, PT ;  /* 0x000000039d00780c */ /* 0x000fda0003f05270 */
[----:B------:R-:W-:Y:S05]  /*1420*/  @!P0 BRA `(.L_x_18) ;  /* 0x0000000000048947 */ /* 0x000fea0003800000 */
[----:B------:R-:W-:Y:S01]  /*1430*/  BPT.TRAP 0x1 ;  /* 0x000000040000795c */ /* 0x000fe20000300000 */
.L_x_18:
[----:B------:R-:W2:Y:S01]  /*1440*/  S2UR UR5, SR_CgaCtaId ;  /* 0x00000000000579c3 */ /* 0x000ea20000008800 */
[----:B------:R-:W-:Y:S01]  /*1450*/  UMOV UR4, 0x400 ;  /* 0x0000040000047882 */ /* 0x000fe20000000000 */
[----:B------:R-:W-:Y:S02]  /*1460*/  IMAD.U32 R0, RZ, RZ, UR38 ;  /* 0x00000026ff007e24 */ /* 0x000fe4000f8e00ff */
[----:B------:R-:W-:-:S03]  /*1470*/  IMAD.U32 R3, RZ, RZ, UR39 ;  /* 0x00000027ff037e24 */ /* 0x000fc6000f8e00ff */
[----:B------:R-:W-:Y:S01]  /*1480*/  SHF.L.U32 R0, R0, 0x1f, RZ ;  /* 0x0000001f00007819 */ /* 0x000fe200000006ff */
[----:B--2---:R-:W-:-:S06]  /*1490*/  ULEA UR4, UR5, UR4, 0x18 ;  /* 0x0000000405047291 */ /* 0x004fcc000f8ec03f */
[----:B------:R-:W-:-:S04]  /*14a0*/  IMAD.U32 R6, RZ, RZ, UR4 ;  /* 0x00000004ff067e24 */ /* 0x000fc8000f8e00ff */
[----:B------:R-:W-:-:S04]  /*14b0*/  IMAD R3, R3, 0x8, R6 ;  /* 0x0000000803037824 */ /* 0x000fc800078e0206 */
[----:B------:R2:W3:Y:S01]  /*14c0*/  SYNCS.PHASECHK.TRANS64.TRYWAIT P1, [R3+URZ], R0 ;  /* 0x00000000030075a7 */ /* 0x0004e2000802017f */
[----:B------:R-:W-:Y:S05]  /*14d0*/  @!P0 BRA `(.L_x_19) ;  /* 0x0000000000048947 */ /* 0x000fea0003800000 */
[----:B------:R-:W-:Y:S01]  /*14e0*/  BPT.TRAP 0x1 ;  /* 0x000000040000795c */ /* 0x000fe20000300000 */
.L_x_19:
[----:B---3--:R-:W-:Y:S05]  /*14f0*/  @P1 BRA `(.L_x_20) ;  /* 0x0000000000081947 */ /* 0x008fea0003800000 */
[----:B------:R-:W3:Y:S02]  /*1500*/  SYNCS.PHASECHK.TRANS64.TRYWAIT P1, [R3+URZ], R0 ;  /* 0x00000000030075a7 */ /* 0x000ee4000802017f */
[----:B---3--:R-:W-:Y:S05]  /*1510*/  @!P1 BRA `(.L_x_21) ;  /* 0x000000a800449947 */ /* 0x008fea0003800000 */
.L_x_20:
[----:B------:R-:W-:-:S04]  /*1520*/  UISETP.LT.AND UP0, UPT, UR40, 0x1, UPT ;  /* 0x000000012800788c */ /* 0x000fc8000bf01270 */
[----:B------:R-:W-:-:S06]  /*1530*/  USEL UR4, UR40, 0x1, UP0 ;  /* 0x0000000128047887 */ /* 0x000fcc0008000000 */
[----:B--23--:R-:W-:Y:S01]  /*1540*/  IMAD.U32 R0, RZ, RZ, UR4 ;  /* 0x00000004ff007e24 */ /* 0x00cfe2000f8e00ff */
[----:B------:R-:W-:Y:S05]  /*1550*/  WARPSYNC.ALL ;  /* 0x0000000000007948 */ /* 0x000fea0003800000 */
[----:B------:R-:W-:-:S04]  /*1560*/  IADD3 R0, -R0, UR40, RZ ;  /* 0x0000002800007c10 */ /* 0x000fc8000fffe1ff */
[----:B------:R-:W-:Y:S02]  /*1570*/  ISETP.GE.AND P1, PT, R0, 0x1, PT ;  /* 0x000000010000780c */ /* 0x000fe40003f26270 */
[----:B------:R-:W-:Y:S01]  /*1580*/  R2UR UR4, R6 ;  /* 0x00000000060472ca */ /* 0x000fe200000e0000 */
[----:B------:R-:W-:Y:S01]  /*1590*/  WARPGROUP.ARRIVE ;  /* 0x00000000000079c5 */ /* 0x000fe20000000000 */
[----:B------:R-:W-:Y:S01]  /*15a0*/  UMOV UR9, 0x40000040 ;  /* 0x4000004000097882 */ /* 0x000fe20000000000 */
[----:B------:R-:W-:-:S10]  /*15b0*/  UMOV UR11, 0x40000040 ;  /* 0x40000040000b7882 */ /* 0x000fd40000000000 */
[----:B------:R-:W-:-:S04]  /*15c0*/  UIADD3 UR4, UR4, 0x20100, URZ ;  /* 0x0002010004047890 */ /* 0x000fc8000fffe03f */
[----:B------:R-:W-:-:S04]  /*15d0*/  USHF.R.U32.HI UR4, URZ, 0x4, UR4 ;  /* 0x000000043f047899 */ /* 0x000fc80008011604 */
[----:B------:R-:W-:Y:S02]  /*15e0*/  ULOP3.LUT UR5, UR4, 0x3fff, URZ, 0xc0, !UPT ;  /* 0x00003fff04057892 */ /* 0x000fe4000f8ec03f */
[----:B------:R-:W-:Y:S02]  /*15f0*/  ULOP3.LUT UR4, UR41, 0x10000, URZ, 0xfc, !UPT ;  /* 0x0001000029047892 */ /* 0x000fe4000f8efc3f */
[----:B------:R-:W-:Y:S02]  /*1600*/  ULOP3.LUT UR5, UR5, 0x10000, URZ, 0xfc, !UPT ;  /* 0x0001000005057892 */ /* 0x000fe4000f8efc3f */
[----:B------:R-:W-:Y:S02]  /*1610*/  ULEA UR6, UR39, UR4, 0xb ;  /* 0x0000000427067291 */ /* 0x000fe4000f8e583f */
[----:B------:R-:W-:-:S05]  /*1620*/  ULEA UR7, UR39, UR5, 0xc ;  /* 0x0000000527077291 */ /* 0x000fca000f8e603f */
[----:B------:R-:W-:Y:S02]  /*1630*/  UMOV UR8, UR6 ;  /* 0x0000000600087c82 */ /* 0x000fe40008000000 */
[----:B------:R-:W-:Y:S02]  /*1640*/  UMOV UR10, UR7 ;  /* 0x00000007000a7c82 */ /* 0x000fe40008000000 */
[----:B------:R-:W-:Y:S01]  /*1650*/  HGMMA.64x256x8.F32.TF32 R24, gdesc[UR8], RZ, !UPT, gsb0 ;  /* 0x07e00000081879f0 */ /* 0x000fe2000c0028ff */
[----:B------:R-:W-:Y:S02]  /*1660*/  UIADD3 UR8, UR6, 0x2, URZ ;  /* 0x0000000206087890 */ /* 0x000fe4000fffe03f */
[----:B------:R-:W-:Y:S01]  /*1670*/  UIADD3 UR10, UR7, 0x2, URZ ;  /* 0x00000002070a7890 */ /* 0x000fe2000fffe03f */
[----:B------:R-:W-:Y:S01]  /*1680*/  UMOV UR9, 0x40000040 ;  /* 0x4000004000097882 */ /* 0x000fe20000000000 */
[----:B------:R-:W-:Y:S01]  /*1690*/  UMOV UR11, 0x40000040 ;  /* 0x40000040000b7882 */ /* 0x000fe20000000000 */
[----:B------:R-:W-:-:S02]  /*16a0*/  WARPGROUP.DEPBAR.LE gsb0, 0x0 ;  /* 0x00008000000079c5 */ /* 0x000fc40000010000 */
[----:B------:R-:W-:-:S15]  /*16b0*/  WARPGROUP.ARRIVE ;  /* 0x00000000000079c5 */ /* 0x000fde0000000000 */
[----:B------:R-:W-:-:S05]  /*16c0*/  NOP ;  /* 0x0000000000007918 */ /* 0x000fca0000000000 */
[----:B------:R-:W-:Y:S01]  /*16d0*/  HGMMA.64x256x8.F32.TF32 R24, gdesc[UR8], R24, gsb0 ;  /* 0x07e00000081879f0 */ /* 0x000fe20008002818 */
[----:B------:R-:W-:Y:S02]  /*16e0*/  UIADD3 UR8, UR6, 0x4, URZ ;  /* 0x0000000406087890 */ /* 0x000fe4000fffe03f */
[----:B------:R-:W-:Y:S01]  /*16f0*/  UIADD3 UR10, UR7, 0x4, URZ ;  /* 0x00000004070a7890 */ /* 0x000fe2000fffe03f */
[----:B------:R-:W-:Y:S01]  /*1700*/  UMOV UR9, 0x40000040 ;  /* 0x4000004000097882 */ /* 0x000fe20000000000 */
[----:B------:R-:W-:Y:S01]  /*1710*/  UMOV UR11, 0x40000040 ;  /* 0x40000040000b7882 */ /* 0x000fe20000000000 */
[----:B------:R-:W-:Y:S02]  /*1720*/  WARPGROUP.DEPBAR.LE gsb0, 0x0 ;  /* 0x00008000000079c5 */ /* 0x000fe40000010000 */
        /* <DEDUP_REMOVED lines=42> */
[----:B------:R-:W-:Y:S03]  /*19d0*/  HGMMA.64x256x8.F32.TF32 R24, gdesc[UR8], R24, gsb0 ;  /* 0x07e00000081879f0 */ /* 0x000fe60008002818 */
[----:B------:R-:W-:Y:S02]  /*19e0*/  WARPGROUP.DEPBAR.LE gsb0, 0x0 ;  /* 0x00008000000079c5 */ /* 0x000fe40000010000 */
[----:B------:R-:W-:Y:S05]  /*19f0*/  @!P1 BRA `(.L_x_22) ;  /* 0x0000000400b09947 */ /* 0x000fea0003800000 */
[----:B------:R-:W-:Y:S02]  /*1a00*/  UIADD3 UR6, UR39, 0x1, URZ ;  /* 0x0000000127067890 */ /* 0x000fe4000fffe03f */
[----:B------:R-:W-:Y:S02]  /*1a10*/  IMAD.U32 R3, RZ, RZ, UR39 ;  /* 0x00000027ff037e24 */ /* 0x000fe4000f8e00ff */
[----:B------:R-:W-:-:S04]  /*1a20*/  UISETP.NE.AND UP0, UPT, UR6, 0x4, UPT ;  /* 0x000000040600788c */ /* 0x000fc8000bf05270 */
[----:B------:R-:W-:Y:S02]  /*1a30*/  USEL UR7, URZ, 0x1, UP0 ;  /* 0x000000013f077887 */ /* 0x000fe40008000000 */
[----:B------:R-:W-:Y:S02]  /*1a40*/  USEL UR6, UR6, URZ, UP0 ;  /* 0x0000003f06067287 */ /* 0x000fe40008000000 */
[----:B------:R-:W-:-:S06]  /*1a50*/  ULOP3.LUT UR7, UR38, UR7, URZ, 0x3c, !UPT ;  /* 0x0000000726077292 */ /* 0x000fcc000f8e3c3f */
[----:B------:R-:W-:-:S07]  /*1a60*/  IMAD.U32 R7, RZ, RZ, UR7 ;  /* 0x00000007ff077e24 */ /* 0x000fce000f8e00ff */
.L_x_29:
[----:B------:R-:W-:Y:S05]  /*1a70*/  @!P0 BRA `(.L_x_23) ;  /* 0x0000000000048947 */ /* 0x000fea0003800000 */
[----:B------:R-:W-:Y:S01]  /*1a80*/  BPT.TRAP 0x1 ;  /* 0x000000040000795c */ /* 0x000fe20000300000 */
.L_x_23:
[----:B------:R-:W2:Y:S01]  /*1a90*/  S2UR UR8, SR_CgaCtaId ;  /* 0x00000000000879c3 */ /* 0x000ea20000008800 */
[----:B------:R-:W-:Y:S01]  /*1aa0*/  UMOV UR7, 0x400 ;  /* 0x0000040000077882 */ /* 0x000fe20000000000 */
[----:B01----:R-:W-:Y:S01]  /*1ab0*/  IMAD.U32 R5, RZ, RZ, UR6 ;  /* 0x00000006ff057e24 */ /* 0x003fe2000f8e00ff */
[----:B------:R-:W-:Y:S01]  /*1ac0*/  SHF.L.U32 R4, R7, 0x1f, RZ ;  /* 0x0000001f07047819 */ /* 0x000fe200000006ff */
[----:B--2---:R-:W-:-:S06]  /*1ad0*/  ULEA UR7, UR8, UR7, 0x18 ;  /* 0x0000000708077291 */ /* 0x004fcc000f8ec03f */
[----:B------:R-:W-:-:S04]  /*1ae0*/  IMAD.U32 R6, RZ, RZ, UR7 ;  /* 0x00000007ff067e24 */ /* 0x000fc8000f8e00ff */
[----:B------:R-:W-:-:S04]  /*1af0*/  IMAD R5, R5, 0x8, R6 ;  /* 0x0000000805057824 */ /* 0x000fc800078e0206 */
[----:B------:R0:W1:Y:S01]  /*1b00*/  SYNCS.PHASECHK.TRANS64.TRYWAIT P1, [R5+URZ], R4 ;  /* 0x00000004050075a7 */ /* 0x000062000802017f */
[----:B------:R-:W-:Y:S05]  /*1b10*/  @!P0 BRA `(.L_x_24) ;  /* 0x0000000000048947 */ /* 0x000fea0003800000 */
[----:B------:R-:W-:Y:S01]  /*1b20*/  BPT.TRAP 0x1 ;  /* 0x000000040000795c */ /* 0x000fe20000300000 */
.L_x_24:
[----:B-1----:R-:W-:Y:S05]  /*1b30*/  @P1 BRA `(.L_x_25) ;  /* 0x0000000000081947 */ /* 0x002fea0003800000 */
[----:B------:R-:W1:Y:S02]  /*1b40*/  SYNCS.PHASECHK.TRANS64.TRYWAIT P1, [R5+URZ], R4 ;  /* 0x00000004050075a7 */ /* 0x000e64000802017f */
[----:B-1----:R-:W-:Y:S05]  /*1b50*/  @!P1 BRA `(.L_x_26) ;  /* 0x000000a000c89947 */ /* 0x002fea0003800000 */
.L_x_25:
[----:B------:R-:W-:Y:S01]  /*1b60*/  ULEA UR7, UR6, UR4, 0xb ;  /* 0x0000000406077291 */ /* 0x000fe2000f8e583f */
[----:B------:R-:W-:Y:S01]  /*1b70*/  WARPGROUP.ARRIVE ;  /* 0x00000000000079c5 */ /* 0x000fe20000000000 */
[----:B------:R-:W-:Y:S01]  /*1b80*/  ULEA UR12, UR6, UR5, 0xc ;  /* 0x00000005060c7291 */ /* 0x000fe2000f8e603f */
[----:B------:R-:W-:Y:S01]  /*1b90*/  UMOV UR9, 0x40000040 ;  /* 0x4000004000097882 */ /* 0x000fe20000000000 */
[----:B------:R-:W-:-:S03]  /*1ba0*/  UMOV UR11, 0x40000040 ;  /* 0x40000040000b7882 */ /* 0x000fc60000000000 */
[----:B------:R-:W-:Y:S02]  /*1bb0*/  UMOV UR8, UR7 ;  /* 0x0000000700087c82 */ /* 0x000fe40008000000 */
[----:B------:R-:W-:Y:S02]  /*1bc0*/  UMOV UR10, UR12 ;  /* 0x0000000c000a7c82 */ /* 0x000fe40008000000 */
[----:B------:R-:W-:Y:S01]  /*1bd0*/  HGMMA.64x256x8.F32.TF32 R24, gdesc[UR8], R24, gsb0 ;  /* 0x07e00000081879f0 */ /* 0x000fe20008002818 */
        /* <DEDUP_REMOVED lines=58> */
[----:B------:R-:W-:Y:S01]  /*1f80*/  BPT.TRAP 0x1 ;  /* 0x000000040000795c */ /* 0x000fe20000300000 */
.L_x_27:
[----:B------:R-:W-:-:S13]  /*1f90*/  ISETP.NE.AND P1, PT, R22, RZ, PT ;  /* 0x000000ff1600720c */ /* 0x000fda0003f25270 */
[----:B01----:R-:W-:-:S04]  /*1fa0*/  @P1 IMAD R4, R3, 0x8, R6 ;  /* 0x0000000803041824 */ /* 0x003fc800078e0206 */
[----:B------:R-:W-:-:S05]  /*1fb0*/  @P1 VIADD R5, R4, 0x20 ;  /* 0x0000002004051836 */ /* 0x000fca0000000000 */
[----:B------:R-:W-:-:S04]  /*1fc0*/  @P1 PRMT R5, R152, 0x654, R5 ;  /* 0x0000065498051816 */ /* 0x000fc80000000005 */
[----:B------:R0:W-:Y:S01]  /*1fd0*/  @P1 SYNCS.ARRIVE.TRANS64.RED.A1T0 RZ, [R5+URZ], RZ ;  /* 0x000000ff05ff19a7 */ /* 0x0001e2000810043f */
[----:B------:R-:W-:-:S13]  /*1fe0*/  ISETP.GT.U32.AND P1, PT, R19, 0x1, PT ;  /* 0x000000011300780c */ /* 0x000fda0003f24070 */
[----:B0-----:R-:W-:Y:S05]  /*1ff0*/  @P1 BRA `(.L_x_28) ;  /* 0x0000000000041947 */ /* 0x001fea0003800000 */
[----:B------:R-:W-:Y:S01]  /*2000*/  BPT.TRAP 0x1 ;  /* 0x000000040000795c */ /* 0x000fe20000300000 */
.L_x_28:
[----:B------:R-:W-:Y:S01]  /*2010*/  UIADD3 UR6, UR6, 0x1, URZ ;  /* 0x0000000106067890 */ /* 0x000fe2000fffe03f */
[C---:B------:R-:W-:Y:S01]  /*2020*/  ISETP.GT.AND P2, PT, R0.reuse, 0x1, PT ;  /* 0x000000010000780c */ /* 0x040fe20003f44270 */
[----:B------:R-:W-:Y:S02]  /*2030*/  VIADD R3, R3, 0x1 ;  /* 0x0000000103037836 */ /* 0x000fe40000000000 */
[----:B------:R-:W-:Y:S01]  /*2040*/  UISETP.NE.AND UP0, UPT, UR6, 0x4, UPT ;  /* 0x000000040600788c */ /* 0x000fe2000bf05270 */
[----:B------:R-:W-:Y:S02]  /*2050*/  VIADD R0, R0, 0xffffffff ;  /* 0xffffffff00007836 */ /* 0x000fe40000000000 */
[C---:B------:R-:W-:Y:S01]  /*2060*/  ISETP.NE.AND P1, PT, R3.reuse, 0x4, PT ;  /* 0x000000040300780c */ /* 0x040fe20003f25270 */
[----:B------:R-:W-:Y:S02]  /*2070*/  USEL UR7, URZ, 0x1, UP0 ;  /* 0x000000013f077887 */ /* 0x000fe40008000000 */
[----:B------:R-:W-:Y:S01]  /*2080*/  USEL UR6, UR6, URZ, UP0 ;  /* 0x0000003f06067287 */ /* 0x000fe20008000000 */
[----:B------:R-:W-:-:S03]  /*2090*/  SEL R3, R3, RZ, P1 ;  /* 0x000000ff03037207 */ /* 0x000fc60000800000 */
[----:B------:R-:W-:Y:S01]  /*20a0*/  LOP3.LUT R7, R7, UR7, RZ, 0x3c, !PT ;  /* 0x0000000707077c12 */ /* 0x000fe2000f8e3cff */
[----:B------:R-:W-:Y:S07]  /*20b0*/  @P2 BRA `(.L_x_29) ;  /* 0xfffffff8006c2947 */ /* 0x000fee000383ffff */
.L_x_22:
[----:B------:R-:W2:Y:S02]  /*20c0*/  LDC R0, c[0x0][0x28c] ;  /* 0x0000a300ff007b82 */ /* 0x000ea40000000800 */
[----:B--2---:R-:W-:-:S13]  /*20d0*/  ISETP.GE.AND P1, PT, R0, 0x1, PT ;  /* 0x000000010000780c */ /* 0x004fda0003f26270 */
[----:B------:R-:W-:Y:S05]  /*20e0*/  @!P1 BRA `(.L_x_30) ;  /* 0x0000000000409947 */ /* 0x000fea0003800000 */
[----:B------:R-:W-:Y:S05]  /*20f0*/  @!P0 BRA `(.L_x_31) ;  /* 0x0000000000048947 */ /* 0x000fea0003800000 */
[----:B------:R-:W-:Y:S01]  /*2100*/  BPT.TRAP 0x1 ;  /* 0x000000040000795c */ /* 0x000fe20000300000 */
.L_x_31:
[----:B------:R-:W-:Y:S01]  /*2110*/  ISETP.NE.AND P0, PT, R22, RZ, PT ;  /* 0x000000ff1600720c */ /* 0x000fe20003f05270 */
[----:B------:R-:W-:-:S12]  /*2120*/  UISETP.LT.AND UP1, UPT, UR40, 0x1, UPT ;  /* 0x000000012800788c */ /* 0x000fd8000bf21270 */
[----:B------:R-:W-:-:S05]  /*2130*/  VOTEU.ANY UP0, P0 ;  /* 0x00000000003f7886 */ /* 0x000fca0000000100 */
[----:B------:R-:W-:-:S04]  /*2140*/  @UP0 USEL UR4, UR40, 0x1, UP1 ;  /* 0x0000000128040887 */ /* 0x000fc80008800000 */
[----:B------:R-:W-:-:S06]  /*2150*/  @UP0 UIADD3 UR4, UR39, UR40, -UR4 ;  /* 0x0000002827040290 */ /* 0x000fcc000fffe804 */
[----:B------:R-:W-:-:S04]  /*2160*/  IMAD.U32 R0, RZ, RZ, UR4 ;  /* 0x00000004ff007e24 */ /* 0x000fc8000f8e00ff */
[----:B------:R-:W-:-:S05]  /*2170*/  @P0 IMAD.SHL.U32 R0, R0, 0x8, RZ ;  /* 0x0000000800000824 */ /* 0x000fca00078e00ff */
[----:B------:R-:W-:-:S04]  /*2180*/  @P0 LOP3.LUT R0, R0, 0x18, RZ, 0xc0, !PT ;  /* 0x0000001800000812 */ /* 0x000fc800078ec0ff */
[----:B------:R-:W-:-:S04]  /*2190*/  @P0 IADD3 R3, R6, 0x20, R0 ;  /* 0x0000002006030810 */ /* 0x000fc80007ffe000 */
[----:B------:R-:W-:-:S04]  /*21a0*/  @P0 PRMT R3, R152, 0x654, R3 ;  /* 0x0000065498030816 */ /* 0x000fc80000000003 */
[----:B------:R2:W-:Y:S01]  /*21b0*/  @P0 SYNCS.ARRIVE.TRANS64.RED.A1T0 RZ, [R3+URZ], RZ ;  /* 0x000000ff03ff09a7 */ /* 0x0005e2000810043f */
[----:B------:R-:W-:-:S13]  /*21c0*/  ISETP.GT.U32.AND P0, PT, R19, 0x1, PT ;  /* 0x000000011300780c */ /* 0x000fda0003f04070 */
[----:B--2---:R-:W-:Y:S05]  /*21d0*/  @P0 BRA `(.L_x_30) ;  /* 0x0000000000040947 */ /* 0x004fea0003800000 */
[----:B------:R-:W-:Y:S01]  /*21e0*/  BPT.TRAP 0x1 ;  /* 0x000000040000795c */ /* 0x000fe20000300000 */
.L_x_30:
[----:B------:R-:W2:Y:S01]  /*21f0*/  LDC R6, c[0x0][0x288] ;  /* 0x0000a200ff067b82 */ /* 0x000ea20000000800 */
[--C-:B------:R-:W-:Y:S01]  /*2200*/  SHF.R.U32.HI R0, RZ, 0x2, R18.reuse ;  /* 0x00000002ff007819 */ /* 0x100fe20000011612 */
[----:B------:R-:W-:Y:S01]  /*2210*/  UIADD3 UR39, UR40, UR39, URZ ;  /* 0x0000002728277290 */ /* 0x000fe2000fffe03f */
[----:B01----:R-:W-:Y:S01]  /*2220*/  SHF.R.U32.HI R5, RZ, 0x7, R18 ;  /* 0x00000007ff057819 */ /* 0x003fe20000011612 */
[----:B------:R-:W-:Y:S01]  /*2230*/  ULDC UR8, c[0x0][0x284] ;  /* 0x0000a10000087ab9 */ /* 0x000fe20000000800 */
[----:B------:R-:W-:Y:S01]  /*2240*/  LOP3.LUT R4, R18, 0x60, RZ, 0xc0, !PT ;  /* 0x0000006012047812 */ /* 0x000fe200078ec0ff */
[----:B------:R-:W-:Y:S01]  /*2250*/  USHF.R.U32.HI UR4, URZ, 0x2, UR39 ;  /* 0x000000023f047899 */ /* 0x000fe20008011627 */
[----:B------:R-:W-:Y:S01]  /*2260*/  LOP3.LUT R3, R0, 0x7, RZ, 0xc0, !PT ;  /* 0x0000000700037812 */ /* 0x000fe200078ec0ff */
[----:B------:R-:W-:Y:S01]  /*2270*/  UISETP.GT.U32.AND UP1, UPT, UR39, 0x3, UPT ;  /* 0x000000032700788c */ /* 0x000fe2000bf24070 */
[----:B------:R-:W-:Y:S01]  /*2280*/  LOP3.LUT R0, R5, 0x1, RZ, 0xc0, !PT ;  /* 0x0000000105007812 */ /* 0x000fe200078ec0ff */
[----:B------:R-:W-:Y:S01]  /*2290*/  ULOP3.LUT UR4, UR4, 0x1, URZ, 0xc0, !UPT ;  /* 0x0000000104047892 */ /* 0x000fe2000f8ec03f */
[----:B------:R-:W-:Y:S01]  /*22a0*/  SHF.R.U32.HI R10, RZ, 0x1, R4 ;  /* 0x00000001ff0a7819 */ /* 0x000fe20000011604 */
[----:B------:R-:W-:Y:S01]  /*22b0*/  IMAD.SHL.U32 R4, R18, 0x2, RZ ;  /* 0x0000000212047824 */ /* 0x000fe200078e00ff */
[----:B------:R-:W-:Y:S01]  /*22c0*/  SHF.R.S32.HI R21, RZ, 0x1f, R23 ;  /* 0x0000001fff157819 */ /* 0x000fe20000011417 */
[----:B------:R-:W-:Y:S01]  /*22d0*/  IMAD.SHL.U32 R8, R0, 0x40, RZ ;  /* 0x0000004000087824 */ /* 0x000fe200078e00ff */
[--C-:B------:R-:W-:Y:S01]  /*22e0*/  IADD3 R5, RZ, -R10, -R3.reuse ;  /* 0x8000000aff057210 */ /* 0x100fe20007ffe803 */
[----:B------:R-:W-:Y:S01]  /*22f0*/  UISETP.NE.U32.AND UP0, UPT, UR4, 0x1, UPT ;  /* 0x000000010400788c */ /* 0x000fe2000bf05070 */
[----:B------:R-:W-:Y:S01]  /*2300*/  LOP3.LUT R4, R4, 0x6, RZ, 0xc0, !PT ;  /* 0x0000000604047812 */ /* 0x000fe200078ec0ff */
[----:B------:R-:W-:Y:S01]  /*2310*/  ULDC.64 UR6, c[0x0][0x5d0] ;  /* 0x0001740000067ab9 */ /* 0x000fe20000000a00 */
[----:B------:R-:W-:Y:S01]  /*2320*/  LOP3.LUT R3, R8, 0x40, R3, 0xe2, !PT ;  /* 0x0000004008037812 */ /* 0x000fe200078ee203 */
[----:B------:R-:W-:Y:S01]  /*2330*/  IMAD R11, R0, -0x40, R5 ;  /* 0xffffffc0000b7824 */ /* 0x000fe200078e0205 */
[----:B------:R-:W-:Y:S01]  /*2340*/  LOP3.LUT R0, R18, 0x3, RZ, 0xc0, !PT ;  /* 0x0000000312007812 */ /* 0x000fe200078ec0ff */
[----:B------:R-:W-:Y:S01]  /*2350*/  UISETP.LT.U32.AND UP1, UPT, UR40, 0x4, UP1 ;  /* 0x000000042800788c */ /* 0x000fe20008f21070 */
[----:B------:R-:W-:Y:S01]  /*2360*/  PRMT R8, R4, 0x6540, R153 ;  /* 0x0000654004087816 */ /* 0x000fe20000000099 */
[----:B------:R-:W-:Y:S01]  /*2370*/  IMAD.SHL.U32 R153, R153, 0x100, RZ ;  /* 0x0000010099997824 */ /* 0x000fe200078e00ff */
[----:B------:R-:W-:Y:S01]  /*2380*/  UISETP.GT.U32.AND UP0, UPT, UR40, 0x3, !UP0 ;  /* 0x000000032800788c */ /* 0x000fe2000c704070 */
[----:B--2---:R-:W-:Y:S01]  /*2390*/  IMAD R12, R0, -0x2, R6 ;  /* 0xfffffffe000c7824 */ /* 0x004fe200078e0206 */
[----:B------:R-:W-:Y:S01]  /*23a0*/  SHF.R.S32.HI R9, RZ, 0x1f, R8 ;  /* 0x0000001fff097819 */ /* 0x000fe20000011408 */
[C---:B------:R-:W-:Y:S01]  /*23b0*/  IMAD.SHL.U32 R0, R154.reuse, 0x80, RZ ;  /* 0x000000809a007824 */ /* 0x040fe200078e00ff */
[----:B------:R-:W-:Y:S01]  /*23c0*/  ISETP.GE.AND P0, PT, R153, R6, PT ;  /* 0x000000069900720c */ /* 0x000fe20003f06270 */
[----:B------:R-:W-:Y:S01]  /*23d0*/  IMAD R4, R21, UR6, RZ ;  /* 0x0000000615047c24 */ /* 0x000fe2000f8e02ff */
[----:B------:R-:W-:Y:S01]  /*23e0*/  USEL UR5, URZ, 0x1, !UP1 ;  /* 0x000000013f057887 */ /* 0x000fe2000c800000 */
[----:B------:R-:W-:Y:S01]  /*23f0*/  IMAD.WIDE R6, R154, 0x80, RZ ;  /* 0x000000809a067825 */ /* 0x000fe200078e02ff */
[C---:B------:R-:W-:Y:S01]  /*2400*/  ISETP.GE.OR P0, PT, R0.reuse, UR8, P0 ;  /* 0x0000000800007c0c */ /* 0x040fe20008706670 */
[----:B------:R-:W-:Y:S01]  /*2410*/  USEL UR4, URZ, 0x1, !UP0 ;  /* 0x000000013f047887 */ /* 0x000fe2000c000000 */
[----:B------:R-:W-:Y:S01]  /*2420*/  IADD3 R0, -R0, UR8, R11 ;  /* 0x0000000800007c10 */ /* 0x000fe2000fffe10b */
[C---:B------:R-:W-:Y:S01]  /*2430*/  IMAD R13, R23.reuse, UR7, R4 ;  /* 0x00000007170d7c24 */ /* 0x040fe2000f8e0204 */
[----:B------:R-:W-:Y:S01]  /*2440*/  ULOP3.LUT UR39, UR39, 0x3, URZ, 0xc0, !UPT ;  /* 0x0000000327277892 */ /* 0x000fe2000f8ec03f */
[----:B------:R-:W-:Y:S01]  /*2450*/  IMAD.WIDE.U32 R4, R23, UR6, R8 ;  /* 0x0000000617047c25 */ /* 0x000fe2000f8e0008 */
[----:B------:R-:W-:Y:S01]  /*2460*/  ULOP3.LUT UR38, UR4, UR38, UR5, 0x96, !UPT ;  /* 0x0000002604267292 */ /* 0x000fe2000f8e9605 */
[----:B------:R-:W-:-:S02]  /*2470*/  LOP3.LUT R171, R6, R3, R10, 0xfe, !PT ;  /* 0x0000000306ab7212 */ /* 0x000fc400078efe0a */
[----:B------:R-:W-:Y:S02]  /*2480*/  IMAD.IADD R5, R5, 0x1, R13 ;  /* 0x0000000105057824 */ /* 0x000fe400078e020d */
[----:B------:R-:W-:Y:S02]  /*2490*/  IMAD.IADD R3, R12, 0x1, -R153 ;  /* 0x000000010c037824 */ /* 0x000fe400078e0a99 */
[----:B------:R-:W-:Y:S01]  /*24a0*/  IMAD.MOV.U32 R154, RZ, RZ, -0x1 ;  /* 0xffffffffff9a7424 */ /* 0x000fe200078e00ff */
[----:B------:R-:W-:Y:S06]  /*24b0*/  @P0 BRA `(.L_x_32) ;  /* 0x0000007800d80947 */ /* 0x000fec0003800000 */
[----:B------:R-:W0:Y:S01]  /*24c0*/  LDC.64 R10, c[0x0][0x5c8] ;  /* 0x00017200ff0a7b82 */ /* 0x000e220000000a00 */
[----:B-----5:R-:W-:Y:S01]  /*24d0*/  FSETP.NEU.AND P0, PT, R156, RZ, PT ;  /* 0x000000ff9c00720b */ /* 0x020fe20003f0d000 */
[----:B------:R-:W-:Y:S01]  /*24e0*/  BSSY B0, `(.L_x_32) ;  /* 0x00007b3000007945 */ /* 0x000fe20003800000 */
[----:B------:R-:W-:-:S04]  /*24f0*/  ISETP.GT.AND P1, PT, R3, RZ, PT ;  /* 0x000000ff0300720c */ /* 0x000fc80003f24270 */
[----:B------:R-:W-:Y:S01]  /*2500*/  ISETP.GT.AND P2, PT, R0, RZ, P1 ;  /* 0x000000ff0000720c */ /* 0x000fe20000f44270 */
[-C--:B0-----:R-:W-:Y:S02]  /*2510*/  IMAD R12, R7, R10.reuse, RZ ;  /* 0x0000000a070c7224 */ /* 0x081fe400078e02ff */
[----:B------:R-:W-:-:S04]  /*2520*/  IMAD.WIDE.U32 R162, R171, R10, R4 ;  /* 0x0000000aaba27225 */ /* 0x000fc800078e0004 */
[----:B------:R-:W-:-:S04]  /*2530*/  IMAD R5, R171, R11, R12 ;  /* 0x0000000bab057224 */ /* 0x000fc800078e020c */
[----:B------:R-:W-:Y:S01]  /*2540*/  IMAD.IADD R173, R163, 0x1, R5 ;  /* 0x00000001a3ad7824 */ /* 0x000fe200078e0205 */
[----:B------:R-:W-:Y:S06]  /*2550*/  @!P0 BRA `(.L_x_33) ;  /* 0x0000005400948947 */ /* 0x000fec0003800000 */
[----:B------:R-:W0:Y:S01]  /*2560*/  LDC.64 R14, c[0x0][0x5b8] ;  /* 0x00016e00ff0e7b82 */ /* 0x000e220000000a00 */
[----:B------:R-:W-:-:S07]  /*2570*/  ULDC.64 UR4, c[0x0][0x5c0] ;  /* 0x0001700000047ab9 */ /* 0x000fce0000000a00 */
[----:B------:R-:W1:Y:S08]  /*2580*/  LDC.64 R168, c[0x0][0x5b0] ;  /* 0x00016c00ffa87b82 */ /* 0x000e700000000a00 */
[----:B------:R-:W2:Y:S01]  /*2590*/  LDC.64 R12, c[0x0][0x5a8] ;  /* 0x00016a00ff0c7b82 */ /* 0x000ea20000000a00 */
[-C--:B0-----:R-:W-:Y:S02]  /*25a0*/  IMAD R4, R21, R14.reuse, RZ ;  /* 0x0000000e15047224 */ /* 0x081fe400078e02ff */
[----:B------:R-:W-:-:S04]  /*25b0*/  IMAD.WIDE.U32 R164, R23, R14, R8 ;  /* 0x0000000e17a47225 */ /* 0x000fc800078e0008 */
[----:B------:R-:W-:Y:S02]  /*25c0*/  IMAD R163, R23, R15, R4 ;  /* 0x0000000f17a37224 */ /* 0x000fe400078e0204 */
[-C--:B-1----:R-:W-:Y:S02]  /*25d0*/  IMAD R6, R7, R168.reuse, RZ ;  /* 0x000000a807067224 */ /* 0x082fe400078e02ff */
[----:B------:R-:W-:Y:S02]  /*25e0*/  IMAD.IADD R21, R165, 0x1, R163 ;  /* 0x00000001a5157824 */ /* 0x000fe400078e02a3 */
[----:B------:R-:W-:Y:S02]  /*25f0*/  IMAD.MOV.U32 R20, RZ, RZ, R164 ;  /* 0x000000ffff147224 */ /* 0x000fe400078e00a4 */
[C---:B------:R-:W-:Y:S02]  /*2600*/  IMAD R167, R171.reuse, R169, R6 ;  /* 0x000000a9aba77224 */ /* 0x040fe400078e0206 */
[----:B------:R-:W-:-:S04]  /*2610*/  IMAD.WIDE.U32 R4, R171, R168, R20 ;  /* 0x000000a8ab047225 */ /* 0x000fc800078e0014 */
[----:B------:R-:W-:Y:S01]  /*2620*/  IMAD.IADD R5, R5, 0x1, R167 ;  /* 0x0000000105057824 */ /* 0x000fe200078e02a7 */
[----:B--2---:R-:W-:-:S04]  /*2630*/  LEA R6, P0, R4, R12, 0x2 ;  /* 0x0000000c04067211 */ /* 0x004fc800078010ff */
[----:B------:R-:W-:-:S05]  /*2640*/  LEA.HI.X R7, R4, R13, R5, 0x2, P0 ;  /* 0x0000000d04077211 */ /* 0x000fca00000f1405 */
[----:B------:R0:W2:Y:S01]  /*2650*/  @P2 LDG.E.LTC128B R15, desc[UR36][R6.64] ;  /* 0x00000024060f2981 */ /* 0x0000a2000c1e1920 */
[----:B------:R-:W-:Y:S01]  /*2660*/  IMAD.WIDE.U32 R4, R171, R168, R8 ;  /* 0x000000a8ab047225 */ /* 0x000fe200078e0008 */
[----:B------:R-:W-:Y:S01]  /*2670*/  ISETP.GT.AND P0, PT, R3, 0x1, PT ;  /* 0x000000010300780c */ /* 0x000fe20003f04270 */
[----:B------:R-:W-:Y:S01]  /*2680*/  BSSY B1, `(.L_x_34) ;  /* 0x0000013000017945 */ /* 0x000fe20003800000 */
[C---:B------:R-:W-:Y:S01]  /*2690*/  SHF.L.U64.HI R161, R168.reuse, 0x3, R169 ;  /* 0x00000003a8a17819 */ /* 0x040fe200000102a9 */
[----:B------:R-:W-:Y:S02]  /*26a0*/  IMAD.IADD R5, R167, 0x1, R5 ;  /* 0x00000001a7057824 */ /* 0x000fe400078e0205 */
[----:B------:R-:W-:Y:S02]  /*26b0*/  IMAD.SHL.U32 R160, R168, 0x8, RZ ;  /* 0x00000008a8a07824 */ /* 0x000fe400078e00ff */
[----:B------:R-:W-:Y:S01]  /*26c0*/  IMAD.WIDE.U32 R158, R23, R14, R4 ;  /* 0x0000000e179e7225 */ /* 0x000fe200078e0004 */
[----:B------:R-:W-:-:S03]  /*26d0*/  LEA R4, P3, R162, UR4, 0x2 ;  /* 0x00000004a2047c11 */ /* 0x000fc6000f8610ff */
[----:B0-----:R-:W-:Y:S01]  /*26e0*/  IMAD.IADD R7, R163, 0x1, R159 ;  /* 0x00000001a3077824 */ /* 0x001fe200078e029f */
[----:B------:R-:W-:Y:S01]  /*26f0*/  LEA.HI.X R5, R162, UR5, R173, 0x2, P3 ;  /* 0x00000005a2057c11 */ /* 0x000fe200098f14ad */
[----:B------:R-:W-:Y:S01]  /*2700*/  IMAD.WIDE.U32 R160, R171, R168, R160 ;  /* 0x000000a8aba07225 */ /* 0x000fe200078e00a0 */
[----:B------:R-:W-:Y:S02]  /*2710*/  ISETP.GT.AND P3, PT, R0, RZ, P0 ;  /* 0x000000ff0000720c */ /* 0x000fe40000764270 */
[----:B------:R-:W-:-:S04]  /*2720*/  LEA R6, P4, R158, R12, 0x2 ;  /* 0x0000000c9e067211 */ /* 0x000fc800078810ff */
[----:B------:R-:W-:Y:S02]  /*2730*/  LEA.HI.X R7, R158, R13, R7, 0x2, P4 ;  /* 0x0000000d9e077211 */ /* 0x000fe400020f1407 */
[----:B--2---:R-:W-:-:S05]  /*2740*/  LOP3.LUT R153, R15, 0xffffe000, RZ, 0xc0, !PT ;  /* 0xffffe0000f997812 */ /* 0x004fca00078ec0ff */
[----:B------:R-:W-:-:S04]  /*2750*/  FMUL R153, R153, R156 ;  /* 0x0000009c99997220 */ /* 0x000fc80000400000 */
[----:B------:R-:W-:-:S05]  /*2760*/  FFMA R153, R24, R155, R153 ;  /* 0x0000009b18997223 */ /* 0x000fca0000000099 */
[----:B------:R-:W-:-:S05]  /*2770*/  F2FP.TF32.F32.PACK_B R153, R153 ;  /* 0x00000099ff99723e */ /* 0x000fca00024050ff */
[----:B------:R0:W-:Y:S01]  /*2780*/  @P2 STG.E desc[UR36][R4.64], R153 ;  /* 0x0000009904002986 */ /* 0x0001e2000c101924 */
[----:B------:R-:W-:Y:S05]  /*2790*/  @!P3 BRA `(.L_x_35) ;  /* 0x000000000004b947 */ /* 0x000fea0003800000 */
[----:B------:R1:W5:Y:S02]  /*27a0*/  LDG.E.LTC128B R15, desc[UR36][R6.64+0x4] ;  /* 0x00000424060f7981 */ /* 0x000364000c1e1920 */
.L_x_35:
[----:B------:R-:W-:Y:S05]  /*27b0*/  BSYNC B1 ;  /* 0x0000000000017941 */ /* 0x000fea0003800000 */
.L_x_34:
[----:B0----5:R-:W-:Y:S01]  /*27c0*/  LOP3.LUT R153, R15, 0xffffe000, RZ, 0xc0, !PT ;  /* 0xffffe0000f997812 */ /* 0x021fe200078ec0ff */
[----:B------:R-:W-:Y:S01]  /*27d0*/  IMAD.IADD R167, R167, 0x1, R161 ;  /* 0x00000001a7a77824 */ /* 0x000fe200078e02a1 */
[----:B------:R-:W-:Y:S01]  /*27e0*/  IADD3 R164, P2, R164, R160, RZ ;  /* 0x000000a0a4a47210 */ /* 0x000fe20007f5e0ff */
[----:B------:R-:W-:Y:S01]  /*27f0*/  IMAD.MOV.U32 R24, RZ, RZ, R15 ;  /* 0x000000ffff187224 */ /* 0x000fe200078e000f */
[----:B------:R-:W-:Y:S01]  /*2800*/  ISETP.GT.AND P1, PT, R0, 0x8, P1 ;  /* 0x000000080000780c */ /* 0x000fe20000f24270 */
[----:B------:R-:W-:Y:S02]  /*2810*/  FMUL R20, R153, R156 ;  /* 0x0000009c99147220 */ /* 0x000fe40000400000 */
[----:B------:R-:W-:Y:S02]  /*2820*/  IMAD.X R21, R167, 0x1, R21, P2 ;  /* 0x00000001a7157824 */ /* 0x000fe400010e0615 */
[----:B------:R-:W-:Y:S01]  /*2830*/  FFMA R153, R25, R155, R20 ;  /* 0x0000009b19997223 */ /* 0x000fe20000000014 */
[----:B------:R-:W-:-:S04]  /*2840*/  LEA R20, P2, R164, R12, 0x2 ;  /* 0x0000000ca4147211 */ /* 0x000fc800078410ff */
[----:B------:R-:W-:Y:S02]  /*2850*/  F2FP.TF32.F32.PACK_B R153, R153 ;  /* 0x00000099ff99723e */ /* 0x000fe400024050ff */
[----:B------:R-:W-:-:S03]  /*2860*/  LEA.HI.X R21, R164, R13, R21, 0x2, P2 ;  /* 0x0000000da4157211 */ /* 0x000fc600010f1415 */
[----:B------:R0:W-:Y:S04]  /*2870*/  @P3 STG.E desc[UR36][R4.64+0x4], R153 ;  /* 0x0000049904003986 */ /* 0x0001e8000c101924 */
[----:B------:R-:W2:Y:S01]  /*2880*/  @P1 LDG.E.LTC128B R24, desc[UR36][R20.64] ;  /* 0x0000002414181981 */ /* 0x000ea2000c1e1920 */
[----:B------:R-:W-:Y:S01]  /*2890*/  IADD3 R8, P2, R8, R160, RZ ;  /* 0x000000a008087210 */ /* 0x000fe20007f5e0ff */
[----:B------:R-:W-:Y:S01]  /*28a0*/  BSSY B1, `(.L_x_36) ;  /* 0x0000011000017945 */ /* 0x000fe20003800000 */
[----:B------:R-:W-:Y:S02]  /*28b0*/  SHF.L.U64.HI R11, R10, 0x5, R11 ;  /* 0x000000050a0b7819 */ /* 0x000fe4000001020b */
[----:B------:R-:W-:Y:S01]  /*28c0*/  ISETP.GT.AND P0, PT, R0, 0x8, P0 ;  /* 0x000000080000780c */ /* 0x000fe20000704270 */
[----:B------:R-:W-:Y:S01]  /*28d0*/  IMAD.X R9, R9, 0x1, R167, P2 ;  /* 0x0000000109097824 */ /* 0x000fe200010e06a7 */
[----:B------:R-:W-:-:S05]  /*28e0*/  LEA R10, P2, R10, R4, 0x5 ;  /* 0x000000040a0a7211 */ /* 0x000fca00078428ff */
[----:B------:R-:W-:Y:S01]  /*28f0*/  IMAD.X R11, R11, 0x1, R5, P2 ;  /* 0x000000010b0b7824 */ /* 0x000fe200010e0605 */
[----:B--2---:R-:W-:-:S05]  /*2900*/  LOP3.LUT R15, R24, 0xffffe000, RZ, 0xc0, !PT ;  /* 0xffffe000180f7812 */ /* 0x004fca00078ec0ff */
[----:B------:R-:W-:Y:S01]  /*2910*/  FMUL R25, R15, R156 ;  /* 0x0000009c0f197220 */ /* 0x000fe20000400000 */
[----:B------:R-:W-:-:S04]  /*2920*/  IMAD.WIDE.U32 R14, R23, R14, R8 ;  /* 0x0000000e170e7225 */ /* 0x000fc800078e0008 */
[----:B------:R-:W-:Y:S01]  /*2930*/  FFMA R25, R26, R155, R25 ;  /* 0x0000009b1a197223 */ /* 0x000fe20000000019 */
[----:B------:R-:W-:Y:S01]  /*2940*/  IMAD.IADD R9, R163, 0x1, R15 ;  /* 0x00000001a3097824 */ /* 0x000fe200078e020f */
[----:B------:R-:W-:-:S03]  /*2950*/  LEA R8, P3, R14, R12, 0x2 ;  /* 0x0000000c0e087211 */ /* 0x000fc600078610ff */
[----:B------:R-:W-:Y:S02]  /*2960*/  F2FP.TF32.F32.PACK_B R25, R25 ;  /* 0x00000019ff19723e */ /* 0x000fe400024050ff */
[----:B------:R-:W-:-:S03]  /*2970*/  LEA.HI.X R9, R14, R13, R9, 0x2, P3 ;  /* 0x0000000d0e097211 */ /* 0x000fc600018f1409 */
[----:B------:R0:W-:Y:S01]  /*2980*/  @P1 STG.E desc[UR36][R10.64], R25 ;  /* 0x000000190a001986 */ /* 0x0001e2000c101924 */
[----:B------:R-:W-:Y:S05]  /*2990*/  @!P0 BRA `(.L_x_37) ;  /* 0x0000000000048947 */ /* 0x000fea0003800000 */
[----:B------:R2:W5:Y:S02]  /*29a0*/  LDG.E.LTC128B R24, desc[UR36][R8.64+0x4] ;  /* 0x0000042408187981 */ /* 0x000564000c1e1920 */
.L_x_37:
[----:B------:R-:W-:Y:S05]  /*29b0*/  BSYNC B1 ;  /* 0x0000000000017941 */ /* 0x000fea0003800000 */
.L_x_36:
[----:B-----5:R-:W-:Y:S01]  /*29c0*/  LOP3.LUT R13, R24, 0xffffe000, RZ, 0xc0, !PT ;  /* 0xffffe000180d7812 */ /* 0x020fe200078ec0ff */
[----:B------:R-:W-:Y:S01]  /*29d0*/  BSSY B1, `(.L_x_38) ;  /* 0x0000009000017945 */ /* 0x000fe20003800000 */
[----:B------:R-:W-:-:S03]  /*29e0*/  ISETP.GT.AND P1, PT, R3, 0x8, PT ;  /* 0x000000080300780c */ /* 0x000fc60003f24270 */
[----:B------:R-:W-:Y:S01]  /*29f0*/  FMUL R12, R13, R156 ;  /* 0x0000009c0d0c7220 */ /* 0x000fe20000400000 */
[----:B------:R-:W-:-:S03]  /*2a00*/  ISETP.GT.AND P2, PT, R0, RZ, P1 ;  /* 0x000000ff0000720c */ /* 0x000fc60000f44270 */
[----:B------:R-:W-:-:S05]  /*2a10*/  FFMA R27, R27, R155, R12 ;  /* 0x0000009b1b1b7223 */ /* 0x000fca000000000c */
[----:B------:R-:W-:-:S05]  /*2a20*/  F2FP.TF32.F32.PACK_B R27, R27 ;  /* 0x0000001bff1b723e */ /* 0x000fca00024050ff */
[----:B------:R3:W-:Y:S01]  /*2a30*/  @P0 STG.E desc[UR36][R10.64+0x4], R27 ;  /* 0x0000041b0a000986 */ /* 0x0007e2000c101924 */
[----:B------:R-:W-:Y:S05]  /*2a40*/  @!P2 BRA `(.L_x_39) ;  /* 0x000000000004a947 */ /* 0x000fea0003800000 */
[----:B------:R4:W5:Y:S02]  /*2a50*/  LDG.E.LTC128B R24, desc[UR36][R6.64+0x20] ;  /* 0x0000202406187981 */ /* 0x000964000c1e1920 */
.L_x_39:
[----:B------:R-:W-:Y:S05]  /*2a60*/  BSYNC B1 ;  /* 0x0000000000017941 */ /* 0x000fea0003800000 */
.L_x_38:
        /* <DEDUP_REMOVED lines=10> */
.L_x_41:
[----:B------:R-:W-:Y:S05]  /*2b10*/  BSYNC B1 ;  /* 0x0000000000017941 */ /* 0x000fea0003800000 */
.L_x_40:
[----:B0----5:R-:W-:Y:S01]  /*2b20*/  LOP3.LUT R13, R24, 0xffffe000, RZ, 0xc0, !PT ;  /* 0xffffe000180d7812 */ /* 0x021fe200078ec0ff */
[----:B------:R-:W-:Y:S01]  /*2b30*/  BSSY B1, `(.L_x_42) ;  /* 0x0000008000017945 */ /* 0x000fe20003800000 */
[----:B------:R-:W-:-:S03]  /*2b40*/  ISETP.GT.AND P1, PT, R0, 0x8, P1 ;  /* 0x000000080000780c */ /* 0x000fc60000f24270 */
[----:B------:R-:W-:-:S04]  /*2b50*/  FMUL R12, R13, R156 ;  /* 0x0000009c0d0c7220 */ /* 0x000fc80000400000 */
[----:B------:R-:W-:-:S05]  /*2b60*/  FFMA R29, R29, R155, R12 ;  /* 0x0000009b1d1d7223 */ /* 0x000fca000000000c */
[----:B------:R-:W-:-:S05]  /*2b70*/  F2FP.TF32.F32.PACK_B R29, R29 ;  /* 0x0000001dff1d723e */ /* 0x000fca00024050ff */
[----:B------:R0:W-:Y:S01]  /*2b80*/  @P3 STG.E desc[UR36][R4.64+0x24], R29 ;  /* 0x0000241d04003986 */ /* 0x0001e2000c101924 */
[----:B------:R-:W-:Y:S05]  /*2b90*/  @!P1 BRA `(.L_x_43) ;  /* 0x0000000000049947 */ /* 0x000fea0003800000 */
[----:B------:R0:W5:Y:S02]  /*2ba0*/  LDG.E.LTC128B R24, desc[UR36][R8.64+0x20] ;  /* 0x0000202408187981 */ /* 0x000164000c1e1920 */
.L_x_43:
[----:B------:R-:W-:Y:S05]  /*2bb0*/  BSYNC B1 ;  /* 0x0000000000017941 */ /* 0x000fea0003800000 */
.L_x_42:
[----:B-----5:R-:W-:Y:S01]  /*2bc0*/  LOP3.LUT R13, R24, 0xffffe000, RZ, 0xc0, !PT ;  /* 0xffffe000180d7812 */ /* 0x020fe200078ec0ff */
        /* <DEDUP_REMOVED lines=8> */
.L_x_45:
[----:B------:R-:W-:Y:S05]  /*2c50*/  BSYNC B1 ;  /* 0x0000000000017941 */ /* 0x000fea0003800000 */
.L_x_44:
[----:B0----5:R-:W-:Y:S01]  /*2c60*/  LOP3.LUT R13, R24, 0xffffe000, RZ, 0xc0, !PT ;  /* 0xffffe000180d7812 */ /* 0x021fe200078ec0ff */
        /* <DEDUP_REMOVED lines=9> */
.L_x_47:
[----:B------:R-:W-:Y:S05]  /*2d00*/  BSYNC B1 ;  /* 0x0000000000017941 */ /* 0x000fea0003800000 */
.L_x_46:
        /* <DEDUP_REMOVED lines=10> */
.L_x_49:
[----:B------:R-:W-:Y:S05]  /*2db0*/  BSYNC B1 ;  /* 0x0000000000017941 */ /* 0x000fea0003800000 */
.L_x_48:
        /* <DEDUP_REMOVED lines=9> */
.L_x_51:
[----:B------:R-:W-:Y:S05]  /*2e50*/  BSYNC B1 ;  /* 0x0000000000017941 */ /* 0x000fea0003800000 */
.L_x_50:
        /* <DEDUP_REMOVED lines=9> */
.L_x_53:
[----:B------:R-:W-:Y:S05]  /*2ef0*/  BSYNC B1 ;  /* 0x0000000000017941 */ /* 0x000fea0003800000 */
.L_x_52:
        /* <DEDUP_REMOVED lines=10> */
.L_x_55:
[----:B------:R-:W-:Y:S05]  /*2fa0*/  BSYNC B1 ;  /* 0x0000000000017941 */ /* 0x000fea0003800000 */
.L_x_54:
        /* <DEDUP_REMOVED lines=10> */
.L_x_57:
[----:B------:R-:W-:Y:S05]  /*3050*/  BSYNC B1 ;  /* 0x0000000000017941 */ /* 0x000fea0003800000 */
.L_x_56:
        /* <DEDUP_REMOVED lines=9> */
.L_x_59:
[----:B------:R-:W-:Y:S05]  /*30f0*/  BSYNC B1 ;  /* 0x0000000000017941 */ /* 0x000fea0003800000 */
.L_x_58:
        /* <DEDUP_REMOVED lines=9> */
.L_x_61:
[----:B------:R-:W-:Y:S05]  /*3190*/  BSYNC B1 ;  /* 0x0000000000017941 */ /* 0x000fea0003800000 */
.L_x_60:
        /* <DEDUP_REMOVED lines=10> */
.L_x_63:
[----:B------:R-:W-:Y:S05]  /*3240*/  BSYNC B1 ;  /* 0x0000000000017941 */ /* 0x000fea0003800000 */
.L_x_62:
        /* <DEDUP_REMOVED lines=10> */
.L_x_65:
[----:B------:R-:W-:Y:S05]  /*32f0*/  BSYNC B1 ;  /* 0x0000000000017941 */ /* 0x000fea0003800000 */
.L_x_64:
        /* <DEDUP_REMOVED lines=9> */
.L_x_67:
[----:B------:R-:W-:Y:S05]  /*3390*/  BSYNC B1 ;  /* 0x0000000000017941 */ /* 0x000fea0003800000 */
.L_x_66:
        /* <DEDUP_REMOVED lines=9> */
.L_x_69:
[----:B------:R-:W-:Y:S05]  /*3430*/  BSYNC B1 ;  /* 0x0000000000017941 */ /* 0x000fea0003800000 */
.L_x_68:
        /* <DEDUP_REMOVED lines=10> */
.L_x_71:
[----:B------:R-:W-:Y:S05]  /*34e0*/  BSYNC B1 ;  /* 0x0000000000017941 */ /* 0x000fea0003800000 */
.L_x_70:
        /* <DEDUP_REMOVED lines=10> */
.L_x_73:
[----:B------:R-:W-:Y:S05]  /*3590*/  BSYNC B1 ;  /* 0x0000000000017941 */ /* 0x000fea0003800000 */
.L_x_72:
        /* <DEDUP_REMOVED lines=9> */
.L_x_75:
[----:B------:R-:W-:Y:S05]  /*3630*/  BSYNC B1 ;  /* 0x0000000000017941 */ /* 0x000fea0003800000 */
.L_x_74:
        /* <DEDUP_REMOVED lines=9> */
.L_x_77:
[----:B------:R-:W-:Y:S05]  /*36d0*/  BSYNC B1 ;  /* 0x0000000000017941 */ /* 0x000fea0003800000 */
.L_x_76:
        /* <DEDUP_REMOVED lines=10> */
.L_x_79:
[----:B------:R-:W-:Y:S05]  /*3780*/  BSYNC B1 ;  /* 0x0000000000017941 */ /* 0x000fea0003800000 */
.L_x_78:
        /* <DEDUP_REMOVED lines=10> */
.L_x_81:
[----:B------:R-:W-:Y:S05]  /*3830*/  BSYNC B1 ;  /* 0x0000000000017941 */ /* 0x000fea0003800000 */
.L_x_80:
        /* <DEDUP_REMOVED lines=9> */
.L_x_83:
[----:B------:R-:W-:Y:S05]  /*38d0*/  BSYNC B1 ;  /* 0x0000000000017941 */ /* 0x000fea0003800000 */
.L_x_82:
        /* <DEDUP_REMOVED lines=9> */
.L_x_85:
[----:B------:R-:W-:Y:S05]  /*3970*/  BSYNC B1 ;  /* 0x0000000000017941 */ /* 0x000fea0003800000 */
.L_x_84:
        /* <DEDUP_REMOVED lines=10> */
.L_x_87:
[----:B------:R-:W-:Y:S05]  /*3a20*/  BSYNC B1 ;  /* 0x0000000000017941 */ /* 0x000fea0003800000 */
.L_x_86:
        /* <DEDUP_REMOVED lines=10> */
.L_x_89:
[----:B------:R-:W-:Y:S05]  /*3ad0*/  BSYNC B1 ;  /* 0x0000000000017941 */ /* 0x000fea0003800000 */
.L_x_88:
        /* <DEDUP_REMOVED lines=9> */
.L_x_91:
[----:B------:R-:W-:Y:S05]  /*3b70*/  BSYNC B1 ;  /* 0x0000000000017941 */ /* 0x000fea0003800000 */
.L_x_90:
        /* <DEDUP_REMOVED lines=9> */
.L_x_93:
[----:B------:R-:W-:Y:S05]  /*3c10*/  BSYNC B1 ;  /* 0x0000000000017941 */ /* 0x000fea0003800000 */
.L_x_92:
        /* <DEDUP_REMOVED lines=10> */
.L_x_95:
[----:B------:R-:W-:Y:S05]  /*3cc0*/  BSYNC B1 ;  /* 0x0000000000017941 */ /* 0x000fea0003800000 */
.L_x_94:
        /* <DEDUP_REMOVED lines=10> */
.L_x_97:
[----:B------:R-:W-:Y:S05]  /*3d70*/  BSYNC B1 ;  /* 0x0000000000017941 */ /* 0x000fea0003800000 */
.L_x_96:
        /* <DEDUP_REMOVED lines=9> */
.L_x_99:
[----:B------:R-:W-:Y:S05]  /*3e10*/  BSYNC B1 ;  /* 0x0000000000017941 */ /* 0x000fea0003800000 */
.L_x_98:
        /* <DEDUP_REMOVED lines=9> */
.L_x_101:
[----:B------:R-:W-:Y:S05]  /*3eb0*/  BSYNC B1 ;  /* 0x0000000000017941 */ /* 0x000fea0003800000 */
.L_x_100:
        /* <DEDUP_REMOVED lines=10> */
.L_x_103:
[----:B------:R-:W-:Y:S05]  /*3f60*/  BSYNC B1 ;  /* 0x0000000000017941 */ /* 0x000fea0003800000 */
.L_x_102:
        /* <DEDUP_REMOVED lines=10> */
.L_x_105:
[----:B------:R-:W-:Y:S05]  /*4010*/  BSYNC B1 ;  /* 0x0000000000017941 */ /* 0x000fea0003800000 */
.L_x_104:
        /* <DEDUP_REMOVED lines=9> */
.L_x_107:
[----:B------:R-:W-:Y:S05]  /*40b0*/  BSYNC B1 ;  /* 0x0000000000017941 */ /* 0x000fea0003800000 */
.L_x_106:
        /* <DEDUP_REMOVED lines=9> */
.L_x_109:
[----:B------:R-:W-:Y:S05]  /*4150*/  BSYNC B1 ;  /* 0x0000000000017941 */ /* 0x000fea0003800000 */
.L_x_108:
        /* <DEDUP_REMOVED lines=10> */
.L_x_111:
[----:B------:R-:W-:Y:S05]  /*4200*/  BSYNC B1 ;  /* 0x0000000000017941 */ /* 0x000fea0003800000 */
.L_x_110:
        /* <DEDUP_REMOVED lines=10> */
.L_x_113:
[----:B------:R-:W-:Y:S05]  /*42b0*/  BSYNC B1 ;  /* 0x0000000000017941 */ /* 0x000fea0003800000 */
.L_x_112:
        /* <DEDUP_REMOVED lines=9> */
.L_x_115:
[----:B------:R-:W-:Y:S05]  /*4350*/  BSYNC B1 ;  /* 0x0000000000017941 */ /* 0x000fea0003800000 */
.L_x_114:
        /* <DEDUP_REMOVED lines=9> */
.L_x_117:
[----:B------:R-:W-:Y:S05]  /*43f0*/  BSYNC B1 ;  /* 0x0000000000017941 */ /* 0x000fea0003800000 */
.L_x_116:
        /* <DEDUP_REMOVED lines=10> */
.L_x_119:
[----:B------:R-:W-:Y:S05]  /*44a0*/  BSYNC B1 ;  /* 0x0000000000017941 */ /* 0x000fea0003800000 */
.L_x_118:
        /* <DEDUP_REMOVED lines=10> */
.L_x_121:
[----:B------:R-:W-:Y:S05]  /*4550*/  BSYNC B1 ;  /* 0x0000000000017941 */ /* 0x000fea0003800000 */
.L_x_120:
        /* <DEDUP_REMOVED lines=9> */
.L_x_123:
[----:B------:R-:W-:Y:S05]  /*45f0*/  BSYNC B1 ;  /* 0x0000000000017941 */ /* 0x000fea0003800000 */
.L_x_122:
        /* <DEDUP_REMOVED lines=9> */
.L_x_125:
[----:B------:R-:W-:Y:S05]  /*4690*/  BSYNC B1 ;  /* 0x0000000000017941 */ /* 0x000fea0003800000 */
.L_x_124:
        /* <DEDUP_REMOVED lines=10> */
.L_x_127:
[----:B------:R-:W-:Y:S05]  /*4740*/  BSYNC B1 ;  /* 0x0000000000017941 */ /* 0x000fea0003800000 */
.L_x_126:
        /* <DEDUP_REMOVED lines=10> */
.L_x_129:
[----:B------:R-:W-:Y:S05]  /*47f0*/  BSYNC B1 ;  /* 0x0000000000017941 */ /* 0x000fea0003800000 */
.L_x_128:
        /* <DEDUP_REMOVED lines=9> */
.L_x_131:
[----:B------:R-:W-:Y:S05]  /*4890*/  BSYNC B1 ;  /* 0x0000000000017941 */ /* 0x000fea0003800000 */
.L_x_130:
        /* <DEDUP_REMOVED lines=9> */
.L_x_133:
[----:B------:R-:W-:Y:S05]  /*4930*/  BSYNC B1 ;  /* 0x0000000000017941 */ /* 0x000fea0003800000 */
.L_x_132:
        /* <DEDUP_REMOVED lines=10> */
.L_x_135:
[----:B------:R-:W-:Y:S05]  /*49e0*/  BSYNC B1 ;  /* 0x0000000000017941 */ /* 0x000fea0003800000 */
.L_x_134:
        /* <DEDUP_REMOVED lines=10> */
.L_x_137:
[----:B------:R-:W-:Y:S05]  /*4a90*/  BSYNC B1 ;  /* 0x0000000000017941 */ /* 0x000fea0003800000 */
.L_x_136:
        /* <DEDUP_REMOVED lines=9> */
.L_x_139:
[----:B------:R-:W-:Y:S05]  /*4b30*/  BSYNC B1 ;  /* 0x0000000000017941 */ /* 0x000fea0003800000 */
.L_x_138:
        /* <DEDUP_REMOVED lines=9> */
.L_x_141:
[----:B------:R-:W-:Y:S05]  /*4bd0*/  BSYNC B1 ;  /* 0x0000000000017941 */ /* 0x000fea0003800000 */
.L_x_140:
        /* <DEDUP_REMOVED lines=10> */
.L_x_143:
[----:B------:R-:W-:Y:S05]  /*4c80*/  BSYNC B1 ;  /* 0x0000000000017941 */ /* 0x000fea0003800000 */
.L_x_142:
        /* <DEDUP_REMOVED lines=10> */
.L_x_145:
[----:B------:R-:W-:Y:S05]  /*4d30*/  BSYNC B1 ;  /* 0x0000000000017941 */ /* 0x000fea0003800000 */
.L_x_144:
        /* <DEDUP_REMOVED lines=9> */
.L_x_147:
[----:B------:R-:W-:Y:S05]  /*4dd0*/  BSYNC B1 ;  /* 0x0000000000017941 */ /* 0x000fea0003800000 */
.L_x_146:
        /* <DEDUP_REMOVED lines=9> */
.L_x_149:
[----:B------:R-:W-:Y:S05]  /*4e70*/  BSYNC B1 ;  /* 0x0000000000017941 */ /* 0x000fea0003800000 */
.L_x_148:
        /* <DEDUP_REMOVED lines=10> */
.L_x_151:
[----:B------:R-:W-:Y:S05]  /*4f20*/  BSYNC B1 ;  /* 0x0000000000017941 */ /* 0x000fea0003800000 */
.L_x_150:
        /* <DEDUP_REMOVED lines=10> */
.L_x_153:
[----:B------:R-:W-:Y:S05]  /*4fd0*/  BSYNC B1 ;  /* 0x0000000000017941 */ /* 0x000fea0003800000 */
.L_x_152:
        /* <DEDUP_REMOVED lines=9> */
.L_x_155:
[----:B------:R-:W-:Y:S05]  /*5070*/  BSYNC B1 ;  /* 0x0000000000017941 */ /* 0x000fea0003800000 */
.L_x_154:
        /* <DEDUP_REMOVED lines=9> */
.L_x_157:
[----:B------:R-:W-:Y:S05]  /*5110*/  BSYNC B1 ;  /* 0x0000000000017941 */ /* 0x000fea0003800000 */
.L_x_156:
        /* <DEDUP_REMOVED lines=10> */
.L_x_159:
[----:B------:R-:W-:Y:S05]  /*51c0*/  BSYNC B1 ;  /* 0x0000000000017941 */ /* 0x000fea0003800000 */
.L_x_158:
        /* <DEDUP_REMOVED lines=10> */
.L_x_161:
[----:B------:R-:W-:Y:S05]  /*5270*/  BSYNC B1 ;  /* 0x0000000000017941 */ /* 0x000fea0003800000 */
.L_x_160:
        /* <DEDUP_REMOVED lines=9> */
.L_x_163:
[----:B------:R-:W-:Y:S05]  /*5310*/  BSYNC B1 ;  /* 0x0000000000017941 */ /* 0x000fea0003800000 */
.L_x_162:
        /* <DEDUP_REMOVED lines=9> */
.L_x_165:
[----:B------:R-:W-:Y:S05]  /*53b0*/  BSYNC B1 ;  /* 0x0000000000017941 */ /* 0x000fea0003800000 */
.L_x_164:
        /* <DEDUP_REMOVED lines=10> */
.L_x_167:
[----:B------:R-:W-:Y:S05]  /*5460*/  BSYNC B1 ;  /* 0x0000000000017941 */ /* 0x000fea0003800000 */
.L_x_166:
        /* <DEDUP_REMOVED lines=10> */
.L_x_169:
[----:B------:R-:W-:Y:S05]  /*5510*/  BSYNC B1 ;  /* 0x0000000000017941 */ /* 0x000fea0003800000 */
.L_x_168:
        /* <DEDUP_REMOVED lines=9> */
.L_x_171:
[----:B------:R-:W-:Y:S05]  /*55b0*/  BSYNC B1 ;  /* 0x0000000000017941 */ /* 0x000fea0003800000 */
.L_x_170:
        /* <DEDUP_REMOVED lines=9> */
.L_x_173:
[----:B------:R-:W-:Y:S05]  /*5650*/  BSYNC B1 ;  /* 0x0000000000017941 */ /* 0x000fea0003800000 */
.L_x_172:
        /* <DEDUP_REMOVED lines=10> */
.L_x_175:
[----:B------:R-:W-:Y:S05]  /*5700*/  BSYNC B1 ;  /* 0x0000000000017941 */ /* 0x000fea0003800000 */
.L_x_174:
        /* <DEDUP_REMOVED lines=10> */
.L_x_177:
[----:B------:R-:W-:Y:S05]  /*57b0*/  BSYNC B1 ;  /* 0x0000000000017941 */ /* 0x000fea0003800000 */
.L_x_176:
        /* <DEDUP_REMOVED lines=9> */
.L_x_179:
[----:B------:R-:W-:Y:S05]  /*5850*/  BSYNC B1 ;  /* 0x0000000000017941 */ /* 0x000fea0003800000 */
.L_x_178:
        /* <DEDUP_REMOVED lines=9> */
.L_x_181:
[----:B------:R-:W-:Y:S05]  /*58f0*/  BSYNC B1 ;  /* 0x0000000000017941 */ /* 0x000fea0003800000 */
.L_x_180:
        /* <DEDUP_REMOVED lines=10> */
.L_x_183:
[----:B------:R-:W-:Y:S05]  /*59a0*/  BSYNC B1 ;  /* 0x0000000000017941 */ /* 0x000fea0003800000 */
.L_x_182:
        /* <DEDUP_REMOVED lines=10> */
.L_x_185:
[----:B------:R-:W-:Y:S05]  /*5a50*/  BSYNC B1 ;  /* 0x0000000000017941 */ /* 0x000fea0003800000 */
.L_x_184:
        /* <DEDUP_REMOVED lines=9> */
.L_x_187:
[----:B------:R-:W-:Y:S05]  /*5af0*/  BSYNC B1 ;  /* 0x0000000000017941 */ /* 0x000fea0003800000 */
.L_x_186:
        /* <DEDUP_REMOVED lines=9> */
.L_x_189:
[----:B------:R-:W-:Y:S05]  /*5b90*/  BSYNC B1 ;  /* 0x0000000000017941 */ /* 0x000fea0003800000 */
.L_x_188:
        /* <DEDUP_REMOVED lines=10> */
.L_x_191:
[----:B------:R-:W-:Y:S05]  /*5c40*/  BSYNC B1 ;  /* 0x0000000000017941 */ /* 0x000fea0003800000 */
.L_x_190:
        /* <DEDUP_REMOVED lines=10> */
.L_x_193:
[----:B------:R-:W-:Y:S05]  /*5cf0*/  BSYNC B1 ;  /* 0x0000000000017941 */ /* 0x000fea0003800000 */
.L_x_192:
        /* <DEDUP_REMOVED lines=9> */
.L_x_195:
[----:B------:R-:W-:Y:S05]  /*5d90*/  BSYNC B1 ;  /* 0x0000000000017941 */ /* 0x000fea0003800000 */
.L_x_194:
        /* <DEDUP_REMOVED lines=9> */
.L_x_197:
[----:B------:R-:W-:Y:S05]  /*5e30*/  BSYNC B1 ;  /* 0x0000000000017941 */ /* 0x000fea0003800000 */
.L_x_196:
        /* <DEDUP_REMOVED lines=10> */
.L_x_199:
[----:B------:R-:W-:Y:S05]  /*5ee0*/  BSYNC B1 ;  /* 0x0000000000017941 */ /* 0x000fea0003800000 */
.L_x_198:
        /* <DEDUP_REMOVED lines=10> */
.L_x_201:
[----:B------:R-:W-:Y:S05]  /*5f90*/  BSYNC B1 ;  /* 0x0000000000017941 */ /* 0x000fea0003800000 */
.L_x_200:
        /* <DEDUP_REMOVED lines=9> */
.L_x_203:
[----:B------:R-:W-:Y:S05]  /*6030*/  BSYNC B1 ;  /* 0x0000000000017941 */ /* 0x000fea0003800000 */
.L_x_202:
        /* <DEDUP_REMOVED lines=9> */
.L_x_205:
[----:B------:R-:W-:Y:S05]  /*60d0*/  BSYNC B1 ;  /* 0x0000000000017941 */ /* 0x000fea0003800000 */
.L_x_204:
        /* <DEDUP_REMOVED lines=10> */
.L_x_207:
[----:B------:R-:W-:Y:S05]  /*6180*/  BSYNC B1 ;  /* 0x0000000000017941 */ /* 0x000fea0003800000 */
.L_x_206:
        /* <DEDUP_REMOVED lines=10> */
.L_x_209:
[----:B------:R-:W-:Y:S05]  /*6230*/  BSYNC B1 ;  /* 0x0000000000017941 */ /* 0x000fea0003800000 */
.L_x_208:
        /* <DEDUP_REMOVED lines=9> */
.L_x_211:
[----:B------:R-:W-:Y:S05]  /*62d0*/  BSYNC B1 ;  /* 0x0000000000017941 */ /* 0x000fea0003800000 */
.L_x_210:
        /* <DEDUP_REMOVED lines=9> */
.L_x_213:
[----:B------:R-:W-:Y:S05]  /*6370*/  BSYNC B1 ;  /* 0x0000000000017941 */ /* 0x000fea0003800000 */
.L_x_212:
        /* <DEDUP_REMOVED lines=10> */
.L_x_215:
[----:B------:R-:W-:Y:S05]  /*6420*/  BSYNC B1 ;  /* 0x0000000000017941 */ /* 0x000fea0003800000 */
.L_x_214:
        /* <DEDUP_REMOVED lines=10> */
.L_x_217:
[----:B------:R-:W-:Y:S05]  /*64d0*/  BSYNC B1 ;  /* 0x0000000000017941 */ /* 0x000fea0003800000 */
.L_x_216:
        /* <DEDUP_REMOVED lines=9> */
.L_x_219:
[----:B------:R-:W-:Y:S05]  /*6570*/  BSYNC B1 ;  /* 0x0000000000017941 */ /* 0x000fea0003800000 */
.L_x_218:
        /* <DEDUP_REMOVED lines=9> */
.L_x_221:
[----:B------:R-:W-:Y:S05]  /*6610*/  BSYNC B1 ;  /* 0x0000000000017941 */ /* 0x000fea0003800000 */
.L_x_220:
        /* <DEDUP_REMOVED lines=10> */
.L_x_223:
[----:B------:R-:W-:Y:S05]  /*66c0*/  BSYNC B1 ;  /* 0x0000000000017941 */ /* 0x000fea0003800000 */
.L_x_222:
        /* <DEDUP_REMOVED lines=10> */
.L_x_225:
[----:B------:R-:W-:Y:S05]  /*6770*/  BSYNC B1 ;  /* 0x0000000000017941 */ /* 0x000fea0003800000 */
.L_x_224:
        /* <DEDUP_REMOVED lines=9> */
.L_x_227:
[----:B------:R-:W-:Y:S05]  /*6810*/  BSYNC B1 ;  /* 0x0000000000017941 */ /* 0x000fea0003800000 */
.L_x_226:
        /* <DEDUP_REMOVED lines=9> */
.L_x_229:
[----:B------:R-:W-:Y:S05]  /*68b0*/  BSYNC B1 ;  /* 0x0000000000017941 */ /* 0x000fea0003800000 */
.L_x_228:
        /* <DEDUP_REMOVED lines=10> */
.L_x_231:
[----:B------:R-:W-:Y:S05]  /*6960*/  BSYNC B1 ;  /* 0x0000000000017941 */ /* 0x000fea0003800000 */
.L_x_230:
        /* <DEDUP_REMOVED lines=10> */
.L_x_233:
[----:B------:R-:W-:Y:S05]  /*6a10*/  BSYNC B1 ;  /* 0x0000000000017941 */ /* 0x000fea0003800000 */
.L_x_232:
        /* <DEDUP_REMOVED lines=9> */
.L_x_235:
[----:B------:R-:W-:Y:S05]  /*6ab0*/  BSYNC B1 ;  /* 0x0000000000017941 */ /* 0x000fea0003800000 */
.L_x_234:
        /* <DEDUP_REMOVED lines=9> */
.L_x_237:
[----:B------:R-:W-:Y:S05]  /*6b50*/  BSYNC B1 ;  /* 0x0000000000017941 */ /* 0x000fea0003800000 */
.L_x_236:
        /* <DEDUP_REMOVED lines=10> */
.L_x_239:
[----:B------:R-:W-:Y:S05]  /*6c00*/  BSYNC B1 ;  /* 0x0000000000017941 */ /* 0x000fea0003800000 */
.L_x_238:
        /* <DEDUP_REMOVED lines=10> */
.L_x_241:
[----:B------:R-:W-:Y:S05]  /*6cb0*/  BSYNC B1 ;  /* 0x0000000000017941 */ /* 0x000fea0003800000 */
.L_x_240:
        /* <DEDUP_REMOVED lines=9> */
.L_x_243:
[----:B------:R-:W-:Y:S05]  /*6d50*/  BSYNC B1 ;  /* 0x0000000000017941 */ /* 0x000fea0003800000 */
.L_x_242:
        /* <DEDUP_REMOVED lines=9> */
.L_x_245:
[----:B------:R-:W-:Y:S05]  /*6df0*/  BSYNC B1 ;  /* 0x0000000000017941 */ /* 0x000fea0003800000 */
.L_x_244:
        /* <DEDUP_REMOVED lines=10> */
.L_x_247:
[----:B------:R-:W-:Y:S05]  /*6ea0*/  BSYNC B1 ;  /* 0x0000000000017941 */ /* 0x000fea0003800000 */
.L_x_246:
        /* <DEDUP_REMOVED lines=10> */
.L_x_249:
[----:B------:R-:W-:Y:S05]  /*6f50*/  BSYNC B1 ;  /* 0x0000000000017941 */ /* 0x000fea0003800000 */
.L_x_248:
        /* <DEDUP_REMOVED lines=9> */
.L_x_251:
[----:B------:R-:W-:Y:S05]  /*6ff0*/  BSYNC B1 ;  /* 0x0000000000017941 */ /* 0x000fea0003800000 */
.L_x_250:
        /* <DEDUP_REMOVED lines=9> */
.L_x_253:
[----:B------:R-:W-:Y:S05]  /*7090*/  BSYNC B1 ;  /* 0x0000000000017941 */ /* 0x000fea0003800000 */
.L_x_252:
        /* <DEDUP_REMOVED lines=10> */
.L_x_255:
[----:B------:R-:W-:Y:S05]  /*7140*/  BSYNC B1 ;  /* 0x0000000000017941 */ /* 0x000fea0003800000 */
.L_x_254:
        /* <DEDUP_REMOVED lines=10> */
.L_x_257:
[----:B------:R-:W-:Y:S05]  /*71f0*/  BSYNC B1 ;  /* 0x0000000000017941 */ /* 0x000fea0003800000 */
.L_x_256:
        /* <DEDUP_REMOVED lines=9> */
.L_x_259:
[----:B------:R-:W-:Y:S05]  /*7290*/  BSYNC B1 ;  /* 0x0000000000017941 */ /* 0x000fea0003800000 */
.L_x_258:
        /* <DEDUP_REMOVED lines=9> */
.L_x_261:
[----:B------:R-:W-:Y:S05]  /*7330*/  BSYNC B1 ;  /* 0x0000000000017941 */ /* 0x000fea0003800000 */
.L_x_260:
        /* <DEDUP_REMOVED lines=10> */
.L_x_263:
[----:B------:R-:W-:Y:S05]  /*73e0*/  BSYNC B1 ;  /* 0x0000000000017941 */ /* 0x000fea0003800000 */
.L_x_262:
        /* <DEDUP_REMOVED lines=10> */
.L_x_265:
[----:B------:R-:W-:Y:S05]  /*7490*/  BSYNC B1 ;  /* 0x0000000000017941 */ /* 0x000fea0003800000 */
.L_x_264:
        /* <DEDUP_REMOVED lines=9> */
.L_x_267:
[----:B------:R-:W-:Y:S05]  /*7530*/  BSYNC B1 ;  /* 0x0000000000017941 */ /* 0x000fea0003800000 */
.L_x_266:
        /* <DEDUP_REMOVED lines=9> */
.L_x_269:
[----:B------:R-:W-:Y:S05]  /*75d0*/  BSYNC B1 ;  /* 0x0000000000017941 */ /* 0x000fea0003800000 */
.L_x_268:
        /* <DEDUP_REMOVED lines=10> */
.L_x_271:
[----:B------:R-:W-:Y:S05]  /*7680*/  BSYNC B1 ;  /* 0x0000000000017941 */ /* 0x000fea0003800000 */
.L_x_270:
        /* <DEDUP_REMOVED lines=10> */
.L_x_273:
[----:B------:R-:W-:Y:S05]  /*7730*/  BSYNC B1 ;  /* 0x0000000000017941 */ /* 0x000fea0003800000 */
.L_x_272:
        /* <DEDUP_REMOVED lines=9> */
.L_x_275:
[----:B------:R-:W-:Y:S05]  /*77d0*/  BSYNC B1 ;  /* 0x0000000000017941 */ /* 0x000fea0003800000 */
.L_x_274:
        /* <DEDUP_REMOVED lines=9> */
.L_x_277:
[----:B------:R-:W-:Y:S05]  /*7870*/  BSYNC B1 ;  /* 0x0000000000017941 */ /* 0x000fea0003800000 */
.L_x_276:
        /* <DEDUP_REMOVED lines=10> */
.L_x_279:
[----:B------:R-:W-:Y:S05]  /*7920*/  BSYNC B1 ;  /* 0x0000000000017941 */ /* 0x000fea0003800000 */
.L_x_278:
        /* <DEDUP_REMOVED lines=10> */
.L_x_281:
[----:B------:R-:W-:Y:S05]  /*79d0*/  BSYNC B1 ;  /* 0x0000000000017941 */ /* 0x000fea0003800000 */
.L_x_280:
[----:B-----5:R-:W-:Y:S01]  /*79e0*/  LOP3.LUT R3, R24, 0xffffe000, RZ, 0xc0, !PT ;  /* 0xffffe00018037812 */ /* 0x020fe200078ec0ff */
[----:B------:R-:W-:Y:S01]  /*79f0*/  BSSY B1, `(.L_x_282) ;  /* 0x0000008000017945 */ /* 0x000fe20003800000 */
[----:B------:R-:W-:-:S03]  /*7a00*/  ISETP.GT.AND P1, PT, R0, 0x8, P1 ;  /* 0x000000080000780c */ /* 0x000fc60000f24270 */
[----:B01--4-:R-:W-:-:S04]  /*7a10*/  FMUL R6, R3, R156 ;  /* 0x0000009c03067220 */ /* 0x013fc80000400000 */
[----:B------:R-:W-:-:S05]  /*7a20*/  FFMA R149, R149, R155, R6 ;  /* 0x0000009b95957223 */ /* 0x000fca0000000006 */
[----:B------:R-:W-:-:S05]  /*7a30*/  F2FP.TF32.F32.PACK_B R149, R149 ;  /* 0x00000095ff95723e */ /* 0x000fca00024050ff */
[----:B------:R0:W-:Y:S01]  /*7a40*/  @P3 STG.E desc[UR36][R4.64+0x3e4], R149 ;  /* 0x0003e49504003986 */ /* 0x0001e2000c101924 */
[----:B------:R-:W-:Y:S05]  /*7a50*/  @!P1 BRA `(.L_x_283) ;  /* 0x0000000000049947 */ /* 0x000fea0003800000 */
[----:B------:R1:W5:Y:S02]  /*7a60*/  LDG.E.LTC128B R24, desc[UR36][R8.64+0x3e0] ;  /* 0x0003e02408187981 */ /* 0x000364000c1e1920 */
.L_x_283:
[----:B------:R-:W-:Y:S05]  /*7a70*/  BSYNC B1 ;  /* 0x0000000000017941 */ /* 0x000fea0003800000 */
.L_x_282:
[----:B-----5:R-:W-:Y:S01]  /*7a80*/  LOP3.LUT R3, R24, 0xffffe000, RZ, 0xc0, !PT ;  /* 0xffffe00018037812 */ /* 0x020fe200078ec0ff */
[----:B0-----:R-:W-:Y:S01]  /*7a90*/  @P1 IMAD.MOV.U32 R4, RZ, RZ, R10 ;  /* 0x000000ffff041224 */ /* 0x001fe200078e000a */
[----:B------:R-:W-:Y:S01]  /*7aa0*/  ISETP.GT.AND P0, PT, R0, 0x8, P0 ;  /* 0x000000080000780c */ /* 0x000fe20000704270 */
[----:B------:R-:W-:Y:S01]  /*7ab0*/  @P1 IMAD.MOV.U32 R5, RZ, RZ, R11 ;  /* 0x000000ffff051224 */ /* 0x000fe200078e000b */
[----:B------:R-:W-:Y:S01]  /*7ac0*/  BSSY B1, `(.L_x_284) ;  /* 0x0000007000017945 */ /* 0x000fe20003800000 */
[----:B------:R-:W-:-:S04]  /*7ad0*/  FMUL R3, R3, R156 ;  /* 0x0000009c03037220 */ /* 0x000fc80000400000 */
[----:B------:R-:W-:-:S05]  /*7ae0*/  FFMA R3, R150, R155, R3 ;  /* 0x0000009b96037223 */ /* 0x000fca0000000003 */
[----:B------:R-:W-:-:S05]  /*7af0*/  F2FP.TF32.F32.PACK_B R3, R3 ;  /* 0x00000003ff03723e */ /* 0x000fca00024050ff */
[----:B------:R0:W-:Y:S01]  /*7b00*/  @P1 STG.E desc[UR36][R4.64+0x3e0], R3 ;  /* 0x0003e00304001986 */ /* 0x0001e2000c101924 */
[----:B------:R-:W-:Y:S05]  /*7b10*/  @!P0 BRA `(.L_x_285) ;  /* 0x0000000000048947 */ /* 0x000fea0003800000 */
[----:B------:R4:W5:Y:S02]  /*7b20*/  LDG.E.LTC128B R24, desc[UR36][R8.64+0x3e4] ;  /* 0x0003e42408187981 */ /* 0x000964000c1e1920 */
.L_x_285:
[----:B------:R-:W-:Y:S05]  /*7b30*/  BSYNC B1 ;  /* 0x0000000000017941 */ /* 0x000fea0003800000 */
.L_x_284:
[----:B------:R-:W-:Y:S05]  /*7b40*/  @!P0 BRA `(.L_x_286) ;  /* 0x0000002400308947 */ /* 0x000fea0003800000 */
[----:B0----5:R-:W-:-:S05]  /*7b50*/  LOP3.LUT R3, R24, 0xffffe000, RZ, 0xc0, !PT ;  /* 0xffffe00018037812 */ /* 0x021fca00078ec0ff */
[----:B------:R-:W-:-:S04]  /*7b60*/  FMUL R0, R3, R156 ;  /* 0x0000009c03007220 */ /* 0x000fc80000400000 */
[----:B------:R-:W-:-:S05]  /*7b70*/  FFMA R151, R151, R155, R0 ;  /* 0x0000009b97977223 */ /* 0x000fca0000000000 */
[----:B------:R-:W-:-:S05]  /*7b80*/  F2FP.TF32.F32.PACK_B R151, R151 ;  /* 0x00000097ff97723e */ /* 0x000fca00024050ff */
[----:B------:R0:W-:Y:S01]  /*7b90*/  STG.E desc[UR36][R10.64+0x3e4], R151 ;  /* 0x0003e4970a007986 */ /* 0x0001e2000c101924 */
[----:B------:R-:W-:Y:S05]  /*7ba0*/  BRA `(.L_x_286) ;  /* 0x0000002400187947 */ /* 0x000fea0003800000 */
.L_x_33:
[----:B------:R-:W-:Y:S01]  /*7bb0*/  ISETP.GT.AND P3, PT, R3, 0x1, PT ;  /* 0x000000010300780c */ /* 0x000fe20003f64270 */
[----:B------:R-:W-:Y:S01]  /*7bc0*/  ULDC.64 UR4, c[0x0][0x5c0] ;  /* 0x0001700000047ab9 */ /* 0x000fe20000000a00 */
[-C--:B------:R-:W-:Y:S01]  /*7bd0*/  FMUL R9, R24, R155.reuse ;  /* 0x0000009b18097220 */ /* 0x080fe20000400000 */
[----:B------:R-:W-:Y:S01]  /*7be0*/  LEA R4, P4, R162, UR4, 0x2 ;  /* 0x00000004a2047c11 */ /* 0x000fe2000f8810ff */
[-C--:B------:R-:W-:Y:S01]  /*7bf0*/  FMUL R25, R25, R155.reuse ;  /* 0x0000009b19197220 */ /* 0x080fe20000400000 */
[----:B------:R-:W-:Y:S01]  /*7c00*/  ISETP.GT.AND P0, PT, R0, RZ, P3 ;  /* 0x000000ff0000720c */ /* 0x000fe20001f04270 */
[-C--:B------:R-:W-:Y:S01]  /*7c10*/  FMUL R27, R27, R155.reuse ;  /* 0x0000009b1b1b7220 */ /* 0x080fe20000400000 */
[----:B------:R-:W-:Y:S01]  /*7c20*/  LEA.HI.X R5, R162, UR5, R173, 0x2, P4 ;  /* 0x00000005a2057c11 */ /* 0x000fe2000a0f14ad */
[----:B------:R-:W-:Y:S01]  /*7c30*/  FMUL R29, R29, R155 ;  /* 0x0000009b1d1d7220 */ /* 0x000fe20000400000 */
[----:B------:R-:W-:Y:S01]  /*7c40*/  F2FP.TF32.F32.PACK_B R9, R9 ;  /* 0x00000009ff09723e */ /* 0x000fe200024050ff */
[----:B------:R-:W-:Y:S01]  /*7c50*/  FMUL R31, R31, R155 ;  /* 0x0000009b1f1f7220 */ /* 0x000fe20000400000 */
[----:B------:R-:W-:Y:S01]  /*7c60*/  F2FP.TF32.F32.PACK_B R25, R25 ;  /* 0x00000019ff19723e */ /* 0x000fe200024050ff */
[-C--:B------:R-:W-:Y:S01]  /*7c70*/  FMUL R13, R32, R155.reuse ;  /* 0x0000009b200d7220 */ /* 0x080fe20000400000 */
[C---:B------:R-:W-:Y:S01]  /*7c80*/  SHF.L.U64.HI R7, R10.reuse, 0x5, R11 ;  /* 0x000000050a077819 */ /* 0x040fe2000001020b */
[----:B------:R0:W-:Y:S01]  /*7c90*/  @P2 STG.E desc[UR36][R4.64], R9 ;  /* 0x0000000904002986 */ /* 0x0001e2000c101924 */
[----:B------:R-:W-:Y:S01]  /*7ca0*/  LEA R6, P4, R10, R4, 0x5 ;  /* 0x000000040a067211 */ /* 0x000fe200078828ff */
[-C--:B------:R-:W-:Y:S01]  /*7cb0*/  FMUL R11, R26, R155.reuse ;  /* 0x0000009b1a0b7220 */ /* 0x080fe20000400000 */
[C---:B------:R-:W-:Y:S01]  /*7cc0*/  ISETP.GT.AND P1, PT, R0.reuse, 0x8, P1 ;  /* 0x000000080000780c */ /* 0x040fe20000f24270 */
[----:B------:R-:W-:Y:S01]  /*7cd0*/  @P0 STG.E desc[UR36][R4.64+0x4], R25 ;  /* 0x0000041904000986 */ /* 0x000fe2000c101924 */
[----:B------:R-:W-:Y:S01]  /*7ce0*/  ISETP.GT.AND P2, PT, R3, 0x8, PT ;  /* 0x000000080300780c */ /* 0x000fe20003f44270 */
[----:B------:R-:W-:Y:S01]  /*7cf0*/  IMAD.X R7, R7, 0x1, R5, P4 ;  /* 0x0000000107077824 */ /* 0x000fe200020e0605 */
[C---:B------:R-:W-:Y:S01]  /*7d00*/  ISETP.GT.AND P3, PT, R0.reuse, 0x8, P3 ;  /* 0x000000080000780c */ /* 0x040fe20001f64270 */
[-C--:B------:R-:W-:Y:S01]  /*7d10*/  FMUL R33, R33, R155.reuse ;  /* 0x0000009b21217220 */ /* 0x080fe20000400000 */
[----:B------:R-:W-:Y:S01]  /*7d20*/  ISETP.GT.AND P0, PT, R3, 0x9, PT ;  /* 0x000000090300780c */ /* 0x000fe20003f04270 */
[-C--:B------:R-:W-:Y:S01]  /*7d30*/  FMUL R35, R35, R155.reuse ;  /* 0x0000009b23237220 */ /* 0x080fe20000400000 */
[----:B------:R-:W-:Y:S01]  /*7d40*/  ISETP.GT.AND P5, PT, R0, RZ, P2 ;  /* 0x000000ff0000720c */ /* 0x000fe200017a4270 */
[-C--:B0-----:R-:W-:Y:S01]  /*7d50*/  FMUL R9, R28, R155.reuse ;  /* 0x0000009b1c097220 */ /* 0x081fe20000400000 */
[C---:B------:R-:W-:Y:S01]  /*7d60*/  ISETP.GT.AND P4, PT, R0.reuse, RZ, P0 ;  /* 0x000000ff0000720c */ /* 0x040fe20000784270 */
[----:B------:R-:W-:Y:S01]  /*7d70*/  FMUL R37, R37, R155 ;  /* 0x0000009b25257220 */ /* 0x000fe20000400000 */
[----:B------:R-:W-:Y:S01]  /*7d80*/  F2FP.TF32.F32.PACK_B R11, R11 ;  /* 0x0000000bff0b723e */ /* 0x000fe200024050ff */
[----:B------:R-:W-:Y:S01]  /*7d90*/  FMUL R39, R39, R155 ;  /* 0x0000009b27277220 */ /* 0x000fe20000400000 */
[----:B------:R-:W-:Y:S01]  /*7da0*/  F2FP.TF32.F32.PACK_B R27, R27 ;  /* 0x0000001bff1b723e */ /* 0x000fe200024050ff */
[----:B------:R-:W-:Y:S01]  /*7db0*/  FMUL R41, R41, R155 ;  /* 0x0000009b29297220 */ /* 0x000fe20000400000 */
[----:B------:R-:W-:Y:S01]  /*7dc0*/  F2FP.TF32.F32.PACK_B R9, R9 ;  /* 0x00000009ff09723e */ /* 0x000fe200024050ff */
[----:B------:R0:W-:Y:S01]  /*7dd0*/  @P1 STG.E desc[UR36][R6.64], R11 ;  /* 0x0000000b06001986 */ /* 0x0001e2000c101924 */
[----:B------:R-:W-:Y:S01]  /*7de0*/  F2FP.TF32.F32.PACK_B R29, R29 ;  /* 0x0000001dff1d723e */ /* 0x000fe200024050ff */
[-C--:B------:R-:W-:Y:S01]  /*7df0*/  FMUL R43, R43, R155.reuse ;  /* 0x0000009b2b2b7220 */ /* 0x080fe20000400000 */
[C---:B------:R-:W-:Y:S01]  /*7e00*/  ISETP.GT.AND P1, PT, R3.reuse, 0x10, PT ;  /* 0x000000100300780c */ /* 0x040fe20003f24270 */
[----:B------:R-:W-:Y:S01]  /*7e10*/  @P3 STG.E desc[UR36][R6.64+0x4], R27 ;  /* 0x0000041b06003986 */ /* 0x000fe2000c101924 */
[----:B------:R-:W-:Y:S01]  /*7e20*/  ISETP.GT.AND P3, PT, R3, 0x11, PT ;  /* 0x000000110300780c */ /* 0x000fe20003f64270 */
[-C--:B------:R-:W-:Y:S01]  /*7e30*/  FMUL R45, R45, R155.reuse ;  /* 0x0000009b2d2d7220 */ /* 0x080fe20000400000 */
[C---:B------:R-:W-:Y:S01]  /*7e40*/  ISETP.GT.AND P2, PT, R0.reuse, 0x8, P2 ;  /* 0x000000080000780c */ /* 0x040fe20001744270 */
[----:B------:R1:W-:Y:S01]  /*7e50*/  @P5 STG.E desc[UR36][R4.64+0x20], R9 ;  /* 0x0000200904005986 */ /* 0x0003e2000c101924 */
[C---:B------:R-:W-:Y:S01]  /*7e60*/  ISETP.GT.AND P0, PT, R0.reuse, 0x8, P0 ;  /* 0x000000080000780c */ /* 0x040fe20000704270 */
[-C--:B------:R-:W-:Y:S01]  /*7e70*/  FMUL R47, R47, R155.reuse ;  /* 0x0000009b2f2f7220 */ /* 0x080fe20000400000 */
[----:B------:R-:W-:Y:S01]  /*7e80*/  ISETP.GT.AND P5, PT, R0, RZ, P1 ;  /* 0x000000ff0000720c */ /* 0x000fe20000fa4270 */
[----:B------:R-:W-:Y:S01]  /*7e90*/  @P4 STG.E desc[UR36][R4.64+0x24], R29 ;  /* 0x0000241d04004986 */ /* 0x000fe2000c101924 */
[-C--:B0-----:R-:W-:Y:S01]  /*7ea0*/  FMUL R11, R30, R155.reuse ;  /* 0x0000009b1e0b7220 */ /* 0x081fe20000400000 */
[----:B------:R-:W-:Y:S01]  /*7eb0*/  ISETP.GT.AND P4, PT, R0, RZ, P3 ;  /* 0x000000ff0000720c */ /* 0x000fe20001f84270 */
[----:B------:R-:W-:Y:S01]  /*7ec0*/  FMUL R49, R49, R155 ;  /* 0x0000009b31317220 */ /* 0x000fe20000400000 */
[----:B------:R-:W-:Y:S01]  /*7ed0*/  F2FP.TF32.F32.PACK_B R31, R31 ;  /* 0x0000001fff1f723e */ /* 0x000fe200024050ff */
[----:B------:R-:W-:Y:S01]  /*7ee0*/  FMUL R51, R51, R155 ;  /* 0x0000009b33337220 */ /* 0x000fe20000400000 */
[----:B------:R-:W-:Y:S01]  /*7ef0*/  F2FP.TF32.F32.PACK_B R11, R11 ;  /* 0x0000000bff0b723e */ /* 0x000fe200024050ff */
[----:B------:R-:W-:Y:S01]  /*7f00*/  FMUL R53, R53, R155 ;  /* 0x0000009b35357220 */ /* 0x000fe20000400000 */
[----:B------:R-:W-:Y:S01]  /*7f10*/  F2FP.TF32.F32.PACK_B R13, R13 ;  /* 0x0000000dff0d723e */ /* 0x000fe200024050ff */
[----:B-1----:R-:W-:Y:S01]  /*7f20*/  FMUL R9, R34, R155 ;  /* 0x0000009b22097220 */ /* 0x002fe20000400000 */
[----:B------:R-:W-:Y:S01]  /*7f30*/  F2FP.TF32.F32.PACK_B R33, R33 ;  /* 0x00000021ff21723e */ /* 0x000fe200024050ff */
[----:B------:R0:W-:Y:S01]  /*7f40*/  @P2 STG.E desc[UR36][R6.64+0x20], R11 ;  /* 0x0000200b06002986 */ /* 0x0001e2000c101924 */
[C---:B------:R-:W-:Y:S01]  /*7f50*/  ISETP.GT.AND P1, PT, R0.reuse, 0x8, P1 ;  /* 0x000000080000780c */ /* 0x040fe20000f24270 */
[-C--:B------:R-:W-:Y:S01]  /*7f60*/  FMUL R55, R55, R155.reuse ;  /* 0x0000009b37377220 */ /* 0x080fe20000400000 */
[C---:B------:R-:W-:Y:S01]  /*7f70*/  ISETP.GT.AND P2, PT, R3.reuse, 0x19, PT ;  /* 0x000000190300780c */ /* 0x040fe20003f44270 */
[----:B------:R-:W-:Y:S01]  /*7f80*/  @P0 STG.E desc[UR36][R6.64+0x24], R31 ;  /* 0x0000241f06000986 */ /* 0x000fe2000c101924 */
[----:B------:R-:W-:Y:S01]  /*7f90*/  ISETP.GT.AND P0, PT, R3, 0x18, PT ;  /* 0x000000180300780c */ /* 0x000fe20003f04270 */
[----:B------:R-:W-:Y:S01]  /*7fa0*/  FMUL R57, R57, R155 ;  /* 0x0000009b39397220 */ /* 0x000fe20000400000 */
[----:B------:R-:W-:Y:S01]  /*7fb0*/  F2FP.TF32.F32.PACK_B R9, R9 ;  /* 0x00000009ff09723e */ /* 0x000fe200024050ff */
[----:B------:R1:W-:Y:S01]  /*7fc0*/  @P5 STG.E desc[UR36][R4.64+0x40], R13 ;  /* 0x0000400d04005986 */ /* 0x0003e2000c101924 */
[C---:B------:R-:W-:Y:S01]  /*7fd0*/  ISETP.GT.AND P5, PT, R0.reuse, RZ, P0 ;  /* 0x000000ff0000720c */ /* 0x040fe200007a4270 */
[----:B------:R-:W-:Y:S01]  /*7fe0*/  FMUL R59, R59, R155 ;  /* 0x0000009b3b3b7220 */ /* 0x000fe20000400000 */
[----:B------:R-:W-:Y:S01]  /*7ff0*/  F2FP.TF32.F32.PACK_B R35, R35 ;  /* 0x00000023ff23723e */ /* 0x000fe200024050ff */
[----:B------:R-:W-:Y:S01]  /*8000*/  @P4 STG.E desc[UR36][R4.64+0x44], R33 ;  /* 0x0000442104004986 */ /* 0x000fe2000c101924 */
[----:B------:R-:W-:Y:S01]  /*8010*/  ISETP.GT.AND P4, PT, R0, 0x8, P3 ;  /* 0x000000080000780c */ /* 0x000fe20001f84270 */
[----:B0-----:R-:W-:Y:S01]  /*8020*/  FMUL R11, R36, R155 ;  /* 0x0000009b240b7220 */ /* 0x001fe20000400000 */
[----:B------:R-:W-:Y:S01]  /*8030*/  ISETP.GT.AND P3, PT, R0, RZ, P2 ;  /* 0x000000ff0000720c */ /* 0x000fe20001764270 */
[----:B------:R0:W-:Y:S01]  /*8040*/  @P1 STG.E desc[UR36][R6.64+0x40], R9 ;  /* 0x0000400906001986 */ /* 0x0001e2000c101924 */
[----:B------:R-:W-:Y:S01]  /*8050*/  F2FP.TF32.F32.PACK_B R37, R37 ;  /* 0x00000025ff25723e */ /* 0x000fe200024050ff */
[----:B------:R-:W-:Y:S01]  /*8060*/  FMUL R61, R61, R155 ;  /* 0x0000009b3d3d7220 */ /* 0x000fe20000400000 */
[----:B------:R-:W-:Y:S01]  /*8070*/  F2FP.TF32.F32.PACK_B R11, R11 ;  /* 0x0000000bff0b723e */ /* 0x000fe200024050ff */
[-C--:B-1----:R-:W-:Y:S01]  /*8080*/  FMUL R13, R40, R155.reuse ;  /* 0x0000009b280d7220 */ /* 0x082fe20000400000 */
[----:B------:R-:W-:Y:S01]  /*8090*/  ISETP.GT.AND P1, PT, R3, 0x20, PT ;  /* 0x000000200300780c */ /* 0x000fe20003f24270 */
[-C--:B------:R-:W-:Y:S01]  /*80a0*/  FMUL R63, R63, R155.reuse ;  /* 0x0000009b3f3f7220 */ /* 0x080fe20000400000 */
[C---:B------:R-:W-:Y:S01]  /*80b0*/  ISETP.GT.AND P0, PT, R0.reuse, 0x8, P0 ;  /* 0x000000080000780c */ /* 0x040fe20000704270 */
[----:B------:R-:W-:Y:S01]  /*80c0*/  FMUL R65, R65, R155 ;  /* 0x0000009b41417220 */ /* 0x000fe20000400000 */
[----:B------:R-:W-:Y:S01]  /*80d0*/  F2FP.TF32.F32.PACK_B R39, R39 ;  /* 0x00000027ff27723e */ /* 0x000fe200024050ff */
[----:B------:R-:W-:Y:S01]  /*80e0*/  @P4 STG.E desc[UR36][R6.64+0x44], R35 ;  /* 0x0000442306004986 */ /* 0x000fe2000c101924 */
[----:B------:R-:W-:Y:S01]  /*80f0*/  ISETP.GT.AND P4, PT, R0, 0x8, P2 ;  /* 0x000000080000780c */ /* 0x000fe20001784270 */
[-C--:B0-----:R-:W-:Y:S01]  /*8100*/  FMUL R9, R38, R155.reuse ;  /* 0x0000009b26097220 */ /* 0x081fe20000400000 */
[----:B------:R-:W-:Y:S01]  /*8110*/  ISETP.GT.AND P2, PT, R3, 0x21, PT ;  /* 0x000000210300780c */ /* 0x000fe20003f44270 */
[----:B------:R0:W-:Y:S01]  /*8120*/  @P5 STG.E desc[UR36][R4.64+0x60], R11 ;  /* 0x0000600b04005986 */ /* 0x0001e2000c101924 */
[C---:B------:R-:W-:Y:S01]  /*8130*/  ISETP.GT.AND P5, PT, R0.reuse, RZ, P1 ;  /* 0x000000ff0000720c */ /* 0x040fe20000fa4270 */
[----:B------:R-:W-:Y:S01]  /*8140*/  FMUL R67, R67, R155 ;  /* 0x0000009b43437220 */ /* 0x000fe20000400000 */
[----:B------:R-:W-:Y:S01]  /*8150*/  F2FP.TF32.F32.PACK_B R9, R9 ;  /* 0x00000009ff09723e */ /* 0x000fe200024050ff */
[----:B------:R-:W-:Y:S01]  /*8160*/  @P3 STG.E desc[UR36][R4.64+0x64], R37 ;  /* 0x0000642504003986 */ /* 0x000fe2000c101924 */
[C---:B------:R-:W-:Y:S01]  /*8170*/  ISETP.GT.AND P3, PT, R0.reuse, RZ, P2 ;  /* 0x000000ff0000720c */ /* 0x040fe20001764270 */
[----:B------:R-:W-:Y:S01]  /*8180*/  FMUL R69, R69, R155 ;  /* 0x0000009b45457220 */ /* 0x000fe20000400000 */
[----:B------:R-:W-:Y:S01]  /*8190*/  F2FP.TF32.F32.PACK_B R13, R13 ;  /* 0x0000000dff0d723e */ /* 0x000fe200024050ff */
[----:B------:R1:W-:Y:S01]  /*81a0*/  @P0 STG.E desc[UR36][R6.64+0x60], R9 ;  /* 0x0000600906000986 */ /* 0x0003e2000c101924 */
[----:B------:R-:W-:Y:S01]  /*81b0*/  F2FP.TF32.F32.PACK_B R41, R41 ;  /* 0x00000029ff29723e */ /* 0x000fe200024050ff */
[-C--:B------:R-:W-:Y:S01]  /*81c0*/  FMUL R71, R71, R155.reuse ;  /* 0x0000009b47477220 */ /* 0x080fe20000400000 */
[C---:B------:R-:W-:Y:S01]  /*81d0*/  ISETP.GT.AND P0, PT, R3.reuse, 0x28, PT ;  /* 0x000000280300780c */ /* 0x040fe20003f04270 */
[----:B------:R-:W-:Y:S01]  /*81e0*/  @P4 STG.E desc[UR36][R6.64+0x64], R39 ;  /* 0x0000642706004986 */ /* 0x000fe2000c101924 */
[----:B------:R-:W-:Y:S01]  /*81f0*/  ISETP.GT.AND P1, PT, R0, 0x8, P1 ;  /* 0x000000080000780c */ /* 0x000fe20000f24270 */
[-C--:B0-----:R-:W-:Y:S01]  /*8200*/  FMUL R11, R44, R155.reuse ;  /* 0x0000009b2c0b7220 */ /* 0x081fe20000400000 */
[C---:B------:R-:W-:Y:S01]  /*8210*/  ISETP.GT.AND P4, PT, R0.reuse, 0x8, P2 ;  /* 0x000000080000780c */ /* 0x040fe20001784270 */
[----:B------:R0:W-:Y:S01]  /*8220*/  @P5 STG.E desc[UR36][R4.64+0x80], R13 ;  /* 0x0000800d04005986 */ /* 0x0001e2000c101924 */
[----:B------:R-:W-:Y:S01]  /*8230*/  ISETP.GT.AND P2, PT, R3, 0x29, PT ;  /* 0x000000290300780c */ /* 0x000fe20003f44270 */
[-C--:B------:R-:W-:Y:S01]  /*8240*/  FMUL R73, R73, R155.reuse ;  /* 0x0000009b49497220 */ /* 0x080fe20000400000 */
[----:B------:R-:W-:Y:S01]  /*8250*/  ISETP.GT.AND P5, PT, R0, RZ, P0 ;  /* 0x000000ff0000720c */ /* 0x000fe200007a4270 */
[-C--:B-1----:R-:W-:Y:S01]  /*8260*/  FMUL R9, R42, R155.reuse ;  /* 0x0000009b2a097220 */ /* 0x082fe20000400000 */
[----:B------:R-:W-:Y:S01]  /*8270*/  @P3 STG.E desc[UR36][R4.64+0x84], R41 ;  /* 0x0000842904003986 */ /* 0x000fe2000c101924 */
[----:B------:R-:W-:Y:S01]  /*8280*/  ISETP.GT.AND P3, PT, R0, RZ, P2 ;  /* 0x000000ff0000720c */ /* 0x000fe20001764270 */
[----:B------:R-:W-:Y:S01]  /*8290*/  FMUL R75, R75, R155 ;  /* 0x0000009b4b4b7220 */ /* 0x000fe20000400000 */
[----:B------:R-:W-:Y:S01]  /*82a0*/  F2FP.TF32.F32.PACK_B R43, R43 ;  /* 0x0000002bff2b723e */ /* 0x000fe200024050ff */
[----:B------:R-:W-:Y:S01]  /*82b0*/  FMUL R77, R77, R155 ;  /* 0x0000009b4d4d7220 */ /* 0x000fe20000400000 */
[----:B------:R-:W-:Y:S01]  /*82c0*/  F2FP.TF32.F32.PACK_B R9, R9 ;  /* 0x00000009ff09723e */ /* 0x000fe200024050ff */
[----:B------:R-:W-:Y:S01]  /*82d0*/  FMUL R79, R79, R155 ;  /* 0x0000009b4f4f7220 */ /* 0x000fe20000400000 */
[----:B------:R-:W-:Y:S01]  /*82e0*/  F2FP.TF32.F32.PACK_B R11, R11 ;  /* 0x0000000bff0b723e */ /* 0x000fe200024050ff */
[----:B0-----:R-:W-:Y:S01]  /*82f0*/  FMUL R13, R48, R155 ;  /* 0x0000009b300d7220 */ /* 0x001fe20000400000 */
[----:B------:R-:W-:Y:S01]  /*8300*/  F2FP.TF32.F32.PACK_B R45, R45 ;  /* 0x0000002dff2d723e */ /* 0x000fe200024050ff */
[----:B------:R0:W-:Y:S01]  /*8310*/  @P1 STG.E desc[UR36][R6.64+0x80], R9 ;  /* 0x0000800906001986 */ /* 0x0001e2000c101924 */
[----:B------:R-:W-:Y:S01]  /*8320*/  ISETP.GT.AND P1, PT, R3, 0x30, PT ;  /* 0x000000300300780c */ /* 0x000fe20003f24270 */
[-C--:B------:R-:W-:Y:S01]  /*8330*/  FMUL R81, R81, R155.reuse ;  /* 0x0000009b51517220 */ /* 0x080fe20000400000 */
[C---:B------:R-:W-:Y:S01]  /*8340*/  ISETP.GT.AND P0, PT, R0.reuse, 0x8, P0 ;  /* 0x000000080000780c */ /* 0x040fe20000704270 */
[----:B------:R-:W-:Y:S01]  /*8350*/  @P4 STG.E desc[UR36][R6.64+0x84], R43 ;  /* 0x0000842b06004986 */ /* 0x000fe2000c101924 */
[C---:B------:R-:W-:Y:S01]  /*8360*/  ISETP.GT.AND P4, PT, R0.reuse, 0x8, P2 ;  /* 0x000000080000780c */ /* 0x040fe20001784270 */
[-C--:B------:R-:W-:Y:S01]  /*8370*/  FMUL R83, R83, R155.reuse ;  /* 0x0000009b53537220 */ /* 0x080fe20000400000 */
[----:B------:R-:W-:Y:S01]  /*8380*/  ISETP.GT.AND P2, PT, R3, 0x31, PT ;  /* 0x000000310300780c */ /* 0x000fe20003f44270 */
[----:B------:R1:W-:Y:S01]  /*8390*/  @P5 STG.E desc[UR36][R4.64+0xa0], R11 ;  /* 0x0000a00b04005986 */ /* 0x0003e2000c101924 */
[----:B------:R-:W-:Y:S01]  /*83a0*/  ISETP.GT.AND P5, PT, R0, RZ, P1 ;  /* 0x000000ff0000720c */ /* 0x000fe20000fa4270 */
[----:B------:R-:W-:Y:S01]  /*83b0*/  FMUL R85, R85, R155 ;  /* 0x0000009b55557220 */ /* 0x000fe20000400000 */
[----:B------:R-:W-:Y:S01]  /*83c0*/  F2FP.TF32.F32.PACK_B R47, R47 ;  /* 0x0000002fff2f723e */ /* 0x000fe200024050ff */
[-C--:B0-----:R-:W-:Y:S01]  /*83d0*/  FMUL R9, R46, R155.reuse ;  /* 0x0000009b2e097220 */ /* 0x081fe20000400000 */
        /* <DEDUP_REMOVED lines=8> */
[-C--:B-1----:R-:W-:Y:S01]  /*8460*/  FMUL R11, R52, R155.reuse ;  /* 0x0000009b340b7220 */ /* 0x082fe20000400000 */
[C---:B------:R-:W-:Y:S01]  /*8470*/  ISETP.GT.AND P1, PT, R0.reuse, 0x8, P1 ;  /* 0x000000080000780c */ /* 0x040fe20000f24270 */
[----:B------:R0:W-:Y:S01]  /*8480*/  @P0 STG.E desc[UR36][R6.64+0xa0], R9 ;  /* 0x0000a00906000986 */ /* 0x0001e2000c101924 */
[----:B------:R-:W-:Y:S01]  /*8490*/  ISETP.GT.AND P0, PT, R3, 0x38, PT ;  /* 0x000000380300780c */ /* 0x000fe20003f04270 */
[----:B------:R-:W-:Y:S01]  /*84a0*/  FMUL R93, R93, R155 ;  /* 0x0000009b5d5d7220 */ /* 0x000fe20000400000 */
[----:B------:R-:W-:Y:S01]  /*84b0*/  F2FP.TF32.F32.PACK_B R51, R51 ;  /* 0x00000033ff33723e */ /* 0x000fe200024050ff */
        /* <DEDUP_REMOVED lines=10> */
[C---:B------:R-:W-:Y:S01]  /*8560*/  ISETP.GT.AND P3, PT, R0.reuse, RZ, P2 ;  /* 0x000000ff0000720c */ /* 0x040fe20001764270 */
[----:B------:R-:W-:Y:S01]  /*8570*/  FMUL R99, R99, R155 ;  /* 0x0000009b63637220 */ /* 0x000fe20000400000 */
[----:B------:R-:W-:Y:S01]  /*8580*/  F2FP.TF32.F32.PACK_B R53, R53 ;  /* 0x00000035ff35723e */ /* 0x000fe200024050ff */
[----:B------:R-:W-:Y:S01]  /*8590*/  FMUL R101, R101, R155 ;  /* 0x0000009b65657220 */ /* 0x000fe20000400000 */
[----:B------:R-:W-:Y:S01]  /*85a0*/  F2FP.TF32.F32.PACK_B R9, R9 ;  /* 0x00000009ff09723e */ /* 0x000fe200024050ff */
[-C--:B------:R-:W-:Y:S01]  /*85b0*/  FMUL R103, R103, R155.reuse ;  /* 0x0000009b67677220 */ /* 0x080fe20000400000 */
[----:B------:R-:W-:Y:S01]  /*85c0*/  ISETP.GT.AND P0, PT, R0, 0x8, P0 ;  /* 0x000000080000780c */ /* 0x000fe20000704270 */
[----:B-1----:R-:W-:Y:S01]  /*85d0*/  FMUL R13, R56, R155 ;  /* 0x0000009b380d7220 */ /* 0x002fe20000400000 */
[----:B------:R-:W-:Y:S01]  /*85e0*/  F2FP.TF32.F32.PACK_B R55, R55 ;  /* 0x00000037ff37723e */ /* 0x000fe200024050ff */
        /* <DEDUP_REMOVED lines=15> */
[-C--:B------:R-:W-:Y:S01]  /*86e0*/  FMUL R111, R111, R155.reuse ;  /* 0x0000009b6f6f7220 */ /* 0x080fe20000400000 */
[----:B------:R-:W-:Y:S01]  /*86f0*/  ISETP.GT.AND P1, PT, R0, 0x8, P1 ;  /* 0x000000080000780c */ /* 0x000fe20000f24270 */
[----:B------:R-:W-:Y:S01]  /*8700*/  FMUL R113, R113, R155 ;  /* 0x0000009b71717220 */ /* 0x000fe20000400000 */
[----:B------:R-:W-:Y:S01]  /*8710*/  F2FP.TF32.F32.PACK_B R9, R9 ;  /* 0x00000009ff09723e */ /* 0x000fe200024050ff */
[-C--:B------:R-:W-:Y:S01]  /*8720*/  FMUL R115, R115, R155.reuse ;  /* 0x0000009b73737220 */ /* 0x080fe20000400000 */
[----:B-1----:R-:W-:Y:S01]  /*8730*/  FMUL R11, R60, R155 ;  /* 0x0000009b3c0b7220 */ /* 0x002fe20000400000 */
[----:B------:R-:W-:Y:S01]  /*8740*/  F2FP.TF32.F32.PACK_B R59, R59 ;  /* 0x0000003bff3b723e */ /* 0x000fe200024050ff */
[-C--:B------:R-:W-:Y:S01]  /*8750*/  FMUL R117, R117, R155.reuse ;  /* 0x0000009b75757220 */ /* 0x080fe20000400000 */
        /* <DEDUP_REMOVED lines=58> */
[----:B0-----:R-:W-:Y:S01]  /*8b00*/  FMUL R9, R66, R155 ;  /* 0x0000009b42097220 */ /* 0x001fe20000400000 */
[----:B------:R-:W-:Y:S01]  /*8b10*/  @P3 STG.E desc[UR36][R4.64+0x144], R65 ;  /* 0x0001444104003986 */ /* 0x000fe2000c101924 */
[----:B------:R-:W-:-:S02]  /*8b20*/  ISETP.GT.AND P3, PT, R0, RZ, P2 ;  /* 0x000000ff0000720c */ /* 0x000fc40001764270 */
[----:B------:R-:W-:Y:S02]  /*8b30*/  ISETP.GT.AND P0, PT, R0, 0x8, P0 ;  /* 0x000000080000780c */ /* 0x000fe40000704270 */
[----:B------:R-:W-:Y:S01]  /*8b40*/  F2FP.TF32.F32.PACK_B R9, R9 ;  /* 0x00000009ff09723e */ /* 0x000fe200024050ff */
[----:B-1----:R-:W-:Y:S01]  /*8b50*/  FMUL R13, R72, R155 ;  /* 0x0000009b480d7220 */ /* 0x002fe20000400000 */
[----:B------:R-:W-:-:S03]  /*8b60*/  F2FP.TF32.F32.PACK_B R71, R71 ;  /* 0x00000047ff47723e */ /* 0x000fc600024050ff */
[----:B------:R0:W-:Y:S01]  /*8b70*/  @P1 STG.E desc[UR36][R6.64+0x140], R9 ;  /* 0x0001400906001986 */ /* 0x0001e2000c101924 */
[C---:B------:R-:W-:Y:S02]  /*8b80*/  ISETP.GT.AND P1, PT, R3.reuse, 0x60, PT ;  /* 0x000000600300780c */ /* 0x040fe40003f24270 */
[----:B------:R-:W-:Y:S01]  /*8b90*/  F2FP.TF32.F32.PACK_B R13, R13 ;  /* 0x0000000dff0d723e */ /* 0x000fe200024050ff */
[----:B------:R-:W-:Y:S01]  /*8ba0*/  @P4 STG.E desc[UR36][R6.64+0x144], R67 ;  /* 0x0001444306004986 */ /* 0x000fe2000c101924 */
[C---:B------:R-:W-:Y:S02]  /*8bb0*/  ISETP.GT.AND P4, PT, R0.reuse, 0x8, P2 ;  /* 0x000000080000780c */ /* 0x040fe40001784270 */
[----:B------:R-:W-:Y:S01]  /*8bc0*/  ISETP.GT.AND P2, PT, R3, 0x61, PT ;  /* 0x000000610300780c */ /* 0x000fe20003f44270 */
[----:B------:R1:W-:Y:S01]  /*8bd0*/  @P5 STG.E desc[UR36][R4.64+0x160], R11 ;  /* 0x0001600b04005986 */ /* 0x0003e2000c101924 */
[----:B------:R-:W-:Y:S02]  /*8be0*/  ISETP.GT.AND P5, PT, R0, RZ, P1 ;  /* 0x000000ff0000720c */ /* 0x000fe40000fa4270 */
        /* <DEDUP_REMOVED lines=257> */
[----:B------:R-:W-:Y:S01]  /*9c00*/  @P3 STG.E desc[UR36][R4.64+0x364], R133 ;  /* 0x0003648504003986 */ /* 0x000fe2000c101924 */
[----:B0-----:R-:W-:Y:S01]  /*9c10*/  FMUL R9, R134, R155 ;  /* 0x0000009b86097220 */ /* 0x001fe20000400000 */
[----:B------:R-:W-:-:S02]  /*9c20*/  ISETP.GT.AND P3, PT, R0, RZ, P2 ;  /* 0x000000ff0000720c */ /* 0x000fc40001764270 */
[----:B------:R-:W-:Y:S02]  /*9c30*/  ISETP.GT.AND P1, PT, R0, 0x8, P1 ;  /* 0x000000080000780c */ /* 0x000fe40000f24270 */
[----:B------:R-:W-:Y:S01]  /*9c40*/  F2FP.TF32.F32.PACK_B R9, R9 ;  /* 0x00000009ff09723e */ /* 0x000fe200024050ff */
[----:B-1----:R-:W-:Y:S01]  /*9c50*/  FMUL R11, R140, R155 ;  /* 0x0000009b8c0b7220 */ /* 0x002fe20000400000 */
[----:B------:R-:W-:-:S03]  /*9c60*/  F2FP.TF32.F32.PACK_B R139, R139 ;  /* 0x0000008bff8b723e */ /* 0x000fc600024050ff */
[----:B------:R0:W-:Y:S01]  /*9c70*/  @P0 STG.E desc[UR36][R6.64+0x360], R9 ;  /* 0x0003600906000986 */ /* 0x0001e2000c101924 */
[----:B------:R-:W-:Y:S02]  /*9c80*/  F2FP.TF32.F32.PACK_B R141, R141 ;  /* 0x0000008dff8d723e */ /* 0x000fe400024050ff */
[----:B------:R-:W-:Y:S01]  /*9c90*/  F2FP.TF32.F32.PACK_B R11, R11 ;  /* 0x0000000bff0b723e */ /* 0x000fe200024050ff */
[----:B------:R-:W-:Y:S01]  /*9ca0*/  @P4 STG.E desc[UR36][R6.64+0x364], R135 ;  /* 0x0003648706004986 */ /* 0x000fe2000c101924 */
[C---:B------:R-:W-:Y:S02]  /*9cb0*/  ISETP.GT.AND P4, PT, R3.reuse, 0xe8, PT ;  /* 0x000000e80300780c */ /* 0x040fe40003f84270 */
[----:B------:R-:W-:Y:S01]  /*9cc0*/  F2FP.TF32.F32.PACK_B R143, R143 ;  /* 0x0000008fff8f723e */ /* 0x000fe200024050ff */
[----:B------:R1:W-:Y:S01]  /*9cd0*/  @P5 STG.E desc[UR36][R4.64+0x380], R13 ;  /* 0x0003800d04005986 */ /* 0x0003e2000c101924 */
[----:B------:R-:W-:Y:S02]  /*9ce0*/  ISETP.GT.AND P5, PT, R3, 0xe9, PT ;  /* 0x000000e90300780c */ /* 0x000fe40003fa4270 */
[----:B------:R-:W-:Y:S01]  /*9cf0*/  F2FP.TF32.F32.PACK_B R145, R145 ;  /* 0x00000091ff91723e */ /* 0x000fe200024050ff */
[----:B------:R-:W-:Y:S01]  /*9d00*/  @P3 STG.E desc[UR36][R4.64+0x384], R137 ;  /* 0x0003848904003986 */ /* 0x000fe2000c101924 */
[----:B------:R-:W-:Y:S01]  /*9d10*/  ISETP.GT.AND P3, PT, R0, 0x8, P2 ;  /* 0x000000080000780c */ /* 0x000fe20001764270 */
[----:B0-----:R-:W-:Y:S01]  /*9d20*/  FMUL R9, R138, R155 ;  /* 0x0000009b8a097220 */ /* 0x001fe20000400000 */
[----:B------:R-:W-:-:S02]  /*9d30*/  ISETP.GT.AND P2, PT, R0, RZ, P4 ;  /* 0x000000ff0000720c */ /* 0x000fc40002744270 */
[C---:B------:R-:W-:Y:S02]  /*9d40*/  ISETP.GT.AND P0, PT, R0.reuse, RZ, P5 ;  /* 0x000000ff0000720c */ /* 0x040fe40002f04270 */
[----:B------:R-:W-:Y:S01]  /*9d50*/  ISETP.GT.AND P4, PT, R0, 0x8, P4 ;  /* 0x000000080000780c */ /* 0x000fe20002784270 */
[----:B-1----:R-:W-:Y:S01]  /*9d60*/  FMUL R13, R142, R155 ;  /* 0x0000009b8e0d7220 */ /* 0x002fe20000400000 */
[----:B------:R-:W-:Y:S02]  /*9d70*/  ISETP.GT.AND P5, PT, R0, 0x8, P5 ;  /* 0x000000080000780c */ /* 0x000fe40002fa4270 */
[----:B------:R-:W-:Y:S02]  /*9d80*/  F2FP.TF32.F32.PACK_B R9, R9 ;  /* 0x00000009ff09723e */ /* 0x000fe400024050ff */
[----:B------:R-:W-:Y:S02]  /*9d90*/  F2FP.TF32.F32.PACK_B R13, R13 ;  /* 0x0000000dff0d723e */ /* 0x000fe400024050ff */
[----:B------:R-:W-:Y:S01]  /*9da0*/  F2FP.TF32.F32.PACK_B R147, R147 ;  /* 0x00000093ff93723e */ /* 0x000fe200024050ff */
[----:B------:R0:W-:Y:S01]  /*9db0*/  @P1 STG.E desc[UR36][R6.64+0x380], R9 ;  /* 0x0003800906001986 */ /* 0x0001e2000c101924 */
[----:B------:R-:W-:-:S02]  /*9dc0*/  ISETP.GT.AND P1, PT, R3, 0xf8, PT ;  /* 0x000000f80300780c */ /* 0x000fc40003f24270 */
[----:B------:R-:W-:Y:S01]  /*9dd0*/  F2FP.TF32.F32.PACK_B R149, R149 ;  /* 0x00000095ff95723e */ /* 0x000fe200024050ff */
[----:B------:R-:W-:Y:S01]  /*9de0*/  @P3 STG.E desc[UR36][R6.64+0x384], R139 ;  /* 0x0003848b06003986 */ /* 0x000fe2000c101924 */
[C---:B------:R-:W-:Y:S02]  /*9df0*/  ISETP.GT.AND P3, PT, R3.reuse, 0xf0, PT ;  /* 0x000000f00300780c */ /* 0x040fe40003f64270 */
[----:B------:R-:W-:Y:S01]  /*9e00*/  F2FP.TF32.F32.PACK_B R151, R151 ;  /* 0x00000097ff97723e */ /* 0x000fe200024050ff */
[----:B------:R1:W-:Y:S01]  /*9e10*/  @P2 STG.E desc[UR36][R4.64+0x3a0], R11 ;  /* 0x0003a00b04002986 */ /* 0x0003e2000c101924 */
[----:B------:R-:W-:-:S03]  /*9e20*/  ISETP.GT.AND P2, PT, R3, 0xf1, PT ;  /* 0x000000f10300780c */ /* 0x000fc60003f44270 */
[----:B------:R-:W-:Y:S01]  /*9e30*/  @P0 STG.E desc[UR36][R4.64+0x3a4], R141 ;  /* 0x0003a48d04000986 */ /* 0x000fe2000c101924 */
[----:B------:R-:W-:Y:S01]  /*9e40*/  ISETP.GT.AND P0, PT, R3, 0xf9, PT ;  /* 0x000000f90300780c */ /* 0x000fe20003f04270 */
[-C--:B------:R-:W-:Y:S01]  /*9e50*/  FMUL R3, R144, R155.reuse ;  /* 0x0000009b90037220 */ /* 0x080fe20000400000 */
[----:B0-----:R-:W-:Y:S01]  /*9e60*/  FMUL R9, R146, R155 ;  /* 0x0000009b92097220 */ /* 0x001fe20000400000 */
[----:B------:R0:W-:Y:S01]  /*9e70*/  @P4 STG.E desc[UR36][R6.64+0x3a0], R13 ;  /* 0x0003a00d06004986 */ /* 0x0001e2000c101924 */
[C---:B------:R-:W-:Y:S02]  /*9e80*/  ISETP.GT.AND P4, PT, R0.reuse, RZ, P2 ;  /* 0x000000ff0000720c */ /* 0x040fe40001784270 */
[----:B------:R-:W-:Y:S01]  /*9e90*/  F2FP.TF32.F32.PACK_B R3, R3 ;  /* 0x00000003ff03723e */ /* 0x000fe200024050ff */
[----:B------:R-:W-:Y:S01]  /*9ea0*/  @P5 STG.E desc[UR36][R6.64+0x3a4], R143 ;  /* 0x0003a48f06005986 */ /* 0x000fe2000c101924 */
[----:B------:R-:W-:Y:S01]  /*9eb0*/  ISETP.GT.AND P5, PT, R0, RZ, P3 ;  /* 0x000000ff0000720c */ /* 0x000fe20001fa4270 */
[----:B-1----:R-:W-:Y:S01]  /*9ec0*/  FMUL R11, R148, R155 ;  /* 0x0000009b940b7220 */ /* 0x002fe20000400000 */
[----:B------:R-:W-:-:S02]  /*9ed0*/  ISETP.GT.AND P3, PT, R0, 0x8, P3 ;  /* 0x000000080000780c */ /* 0x000fc40001f64270 */
[----:B------:R-:W-:Y:S02]  /*9ee0*/  ISETP.GT.AND P2, PT, R0, 0x8, P2 ;  /* 0x000000080000780c */ /* 0x000fe40001744270 */
[----:B------:R-:W-:Y:S01]  /*9ef0*/  F2FP.TF32.F32.PACK_B R9, R9 ;  /* 0x00000009ff09723e */ /* 0x000fe200024050ff */
[----:B0-----:R-:W-:Y:S01]  /*9f00*/  FMUL R13, R150, R155 ;  /* 0x0000009b960d7220 */ /* 0x001fe20000400000 */
[----:B------:R-:W-:-:S04]  /*9f10*/  F2FP.TF32.F32.PACK_B R11, R11 ;  /* 0x0000000bff0b723e */ /* 0x000fc800024050ff */
[----:B------:R-:W-:Y:S01]  /*9f20*/  F2FP.TF32.F32.PACK_B R13, R13 ;  /* 0x0000000dff0d723e */ /* 0x000fe200024050ff */
[----:B------:R-:W-:Y:S01]  /*9f30*/  @P5 STG.E desc[UR36][R4.64+0x3c0], R3 ;  /* 0x0003c00304005986 */ /* 0x000fe2000c101924 */
[C---:B------:R-:W-:Y:S02]  /*9f40*/  ISETP.GT.AND P5, PT, R0.reuse, RZ, P1 ;  /* 0x000000ff0000720c */ /* 0x040fe40000fa4270 */
[C---:B------:R-:W-:Y:S01]  /*9f50*/  ISETP.GT.AND P1, PT, R0.reuse, 0x8, P1 ;  /* 0x000000080000780c */ /* 0x040fe20000f24270 */
[----:B------:R-:W-:Y:S01]  /*9f60*/  @P4 STG.E desc[UR36][R4.64+0x3c4], R145 ;  /* 0x0003c49104004986 */ /* 0x000fe2000c101924 */
[C---:B------:R-:W-:Y:S02]  /*9f70*/  ISETP.GT.AND P4, PT, R0.reuse, RZ, P0 ;  /* 0x000000ff0000720c */ /* 0x040fe40000784270 */
[----:B------:R-:W-:Y:S01]  /*9f80*/  ISETP.GT.AND P0, PT, R0, 0x8, P0 ;  /* 0x000000080000780c */ /* 0x000fe20000704270 */
[----:B------:R-:W-:Y:S04]  /*9f90*/  @P3 STG.E desc[UR36][R6.64+0x3c0], R9 ;  /* 0x0003c00906003986 */ /* 0x000fe8000c101924 */
[----:B------:R-:W-:Y:S04]  /*9fa0*/  @P2 STG.E desc[UR36][R6.64+0x3c4], R147 ;  /* 0x0003c49306002986 */ /* 0x000fe8000c101924 */
[----:B------:R-:W-:Y:S04]  /*9fb0*/  @P5 STG.E desc[UR36][R4.64+0x3e0], R11 ;  /* 0x0003e00b04005986 */ /* 0x000fe8000c101924 */
[----:B------:R0:W-:Y:S02]  /*9fc0*/  @P4 STG.E desc[UR36][R4.64+0x3e4], R149 ;  /* 0x0003e49504004986 */ /* 0x0001e4000c101924 */
[----:B0-----:R-:W-:-:S02]  /*9fd0*/  @P1 IMAD.MOV.U32 R4, RZ, RZ, R6 ;  /* 0x000000ffff041224 */ /* 0x001fc400078e0006 */
[----:B------:R-:W-:-:S05]  /*9fe0*/  @P1 IMAD.MOV.U32 R5, RZ, RZ, R7 ;  /* 0x000000ffff051224 */ /* 0x000fca00078e0007 */
[----:B------:R0:W-:Y:S04]  /*9ff0*/  @P1 STG.E desc[UR36][R4.64+0x3e0], R13 ;  /* 0x0003e00d04001986 */ /* 0x0001e8000c101924 */
[----:B------:R0:W-:Y:S02]  /*a000*/  @P0 STG.E desc[UR36][R6.64+0x3e4], R151 ;  /* 0x0003e49706000986 */ /* 0x0001e4000c101924 */
.L_x_286:
[----:B------:R-:W-:Y:S05]  /*a010*/  BSYNC B0 ;  /* 0x0000000000007941 */ /* 0x000fea0003800000 */
.L_x_32:
[----:B------:R-:W-:Y:S01]  /*a020*/  ULDC UR4, c[0x0][0xc] ;  /* 0x0000030000047ab9 */ /* 0x000fe20000000800 */
[----:B------:R-:W-:Y:S01]  /*a030*/  ULDC UR5, c[0x0][0x10] ;  /* 0x0000040000057ab9 */ /* 0x000fe20000000800 */
[----:B0-----:R-:W0:Y:S01]  /*a040*/  LDC R3, c[0x0][0x14] ;  /* 0x00000500ff037b82 */ /* 0x001e220000000800 */
[----:B------:R-:W-:Y:S01]  /*a050*/  UIMAD.WIDE.U32 UR4, UR4, UR5, URZ ;  /* 0x00000005040472a5 */ /* 0x000fe2000f8e003f */
[----:B------:R-:W-:Y:S01]  /*a060*/  PRMT R0, RZ, 0x7610, R0 ;  /* 0x00007610ff007816 */ /* 0x000fe20000000000 */
[----:B------:R-:W-:Y:S02]  /*a070*/  IMAD.MOV.U32 R153, RZ, RZ, -0x1 ;  /* 0xffffffffff997424 */ /* 0x000fe400078e00ff */
[----:B------:R-:W-:Y:S02]  /*a080*/  IMAD.MOV.U32 R23, RZ, RZ, -0x1 ;  /* 0xffffffffff177424 */ /* 0x000fe400078e00ff */
[----:B0-----:R-:W-:-:S04]  /*a090*/  IMAD.WIDE.U32 R16, R3, UR4, R16 ;  /* 0x0000000403107c25 */ /* 0x001fc8000f8e0010 */
[----:B------:R-:W-:Y:S01]  /*a0a0*/  IMAD R3, R3, UR5, RZ ;  /* 0x0000000503037c24 */ /* 0x000fe2000f8e02ff */
[----:B------:R-:W-:Y:S02]  /*a0b0*/  ULDC.64 UR4, c[0x0][0x650] ;  /* 0x0001940000047ab9 */ /* 0x000fe40000000a00 */
[----:B------:R-:W-:Y:S01]  /*a0c0*/  ISETP.GE.U32.AND P0, PT, R16, UR4, PT ;  /* 0x0000000410007c0c */ /* 0x000fe2000bf06070 */
[----:B------:R-:W-:-:S05]  /*a0d0*/  IMAD.IADD R17, R17, 0x1, R3 ;  /* 0x0000000111117824 */ /* 0x000fca00078e0203 */
[----:B------:R-:W-:-:S13]  /*a0e0*/  ISETP.GE.U32.AND.EX P0, PT, R17, UR5, PT, P0 ;  /* 0x0000000511007c0c */ /* 0x000fda000bf06100 */
[----:B------:R-:W-:Y:S05]  /*a0f0*/  @P0 BRA `(.L_x_287) ;  /* 0x0000000400640947 */ /* 0x000fea0003800000 */
[----:B------:R-:W0:Y:S01]  /*a100*/  S2R R12, SR_CTAID.X ;  /* 0x00000000000c7919 */ /* 0x000e220000002500 */
[----:B---3--:R-:W3:Y:S01]  /*a110*/  LDC.64 R10, c[0x0][0x628] ;  /* 0x00018a00ff0a7b82 */ /* 0x008ee20000000a00 */
[----:B------:R-:W-:Y:S01]  /*a120*/  ULDC UR4, c[0x0][0x150] ;  /* 0x0000540000047ab9 */ /* 0x000fe20000000800 */
[----:B-12-4-:R-:W-:Y:S01]  /*a130*/  IMAD.MOV.U32 R8, RZ, RZ, R16 ;  /* 0x000000ffff087224 */ /* 0x016fe200078e0010 */
[----:B-----5:R-:W1:Y:S01]  /*a140*/  S2R R24, SR_CTAID.Y ;  /* 0x0000000000187919 */ /* 0x020e620000002600 */
[----:B------:R-:W-:-:S04]  /*a150*/  IMAD.MOV.U32 R9, RZ, RZ, R17 ;  /* 0x000000ffff097224 */ /* 0x000fc800078e0011 */
[----:B------:R-:W2:Y:S08]  /*a160*/  LDC R21, c[0x0][0x144] ;  /* 0x00005100ff157b82 */ /* 0x000eb00000000800 */
[----:B------:R-:W4:Y:S08]  /*a170*/  LDC R0, c[0x0][0x630] ;  /* 0x00018c00ff007b82 */ /* 0x000f300000000800 */
[----:B------:R-:W1:Y:S01]  /*a180*/  LDC.64 R14, c[0x0][0x620] ;  /* 0x00018800ff0e7b82 */ /* 0x000e620000000a00 */
[----:B---3--:R-:W-:-:S04]  /*a190*/  ISETP.NE.U32.AND P0, PT, R10, RZ, PT ;  /* 0x000000ff0a00720c */ /* 0x008fc80003f05070 */
[----:B------:R-:W-:Y:S02]  /*a1a0*/  ISETP.NE.AND.EX P0, PT, R11, RZ, PT, P0 ;  /* 0x000000ff0b00720c */ /* 0x000fe40003f05300 */
[----:B0-----:R-:W-:-:S05]  /*a1b0*/  I2FP.F32.U32 R3, R12 ;  /* 0x0000000c00037245 */ /* 0x001fca0000201000 */
[----:B------:R-:W-:-:S04]  /*a1c0*/  FMUL R3, R3, UR4 ;  /* 0x0000000403037c20 */ /* 0x000fc80008400000 */
[----:B------:R0:W3:Y:S02]  /*a1d0*/  F2I.U32.TRUNC.NTZ R20, R3 ;  /* 0x0000000300147305 */ /* 0x0000e4000020f000 */
[----:B--2-4-:R-:W-:Y:S05]  /*a1e0*/  @!P0 BRA `(.L_x_288) ;  /* 0x0000000000288947 */ /* 0x014fea0003800000 */
[----:B0-----:R-:W0:Y:S02]  /*a1f0*/  LDC R3, c[0x0][0x634] ;  /* 0x00018d00ff037b82 */ /* 0x001e240000000800 */
        /* <DEDUP_REMOVED lines=9> */
.L_x_288:
[----:B------:R-:W2:Y:S01]  /*a290*/  LDC.64 R28, c[0x0][0x640] ;  /* 0x00019000ff1c7b82 */ /* 0x000ea20000000a00 */
[-CC-:B------:R-:W-:Y:S01]  /*a2a0*/  SHF.R.U64 R23, R8, R0.reuse, R9.reuse ;  /* 0x0000000008177219 */ /* 0x180fe20000001209 */
[----:B---3--:R-:W-:Y:S01]  /*a2b0*/  IMAD.MOV R20, RZ, RZ, -R20 ;  /* 0x000000ffff147224 */ /* 0x008fe200078e0a14 */
[----:B------:R-:W-:Y:S01]  /*a2c0*/  SHF.R.U32.HI R0, RZ, R0, R9 ;  /* 0x00000000ff007219 */ /* 0x000fe20000011609 */
[----:B------:R-:W-:Y:S01]  /*a2d0*/  ULDC UR4, c[0x0][0x154] ;  /* 0x0000550000047ab9 */ /* 0x000fe20000000800 */
[----:B0-----:R-:W-:Y:S01]  /*a2e0*/  IADD3 R3, P0, RZ, -R23, RZ ;  /* 0x80000017ff037210 */ /* 0x001fe20007f1e0ff */
[----:B------:R-:W-:Y:S02]  /*a2f0*/  IMAD R21, R21, R20, R12 ;  /* 0x0000001415157224 */ /* 0x000fe400078e020c */
[----:B------:R-:W0:Y:S01]  /*a300*/  LDC R6, c[0x0][0x618] ;  /* 0x00018600ff067b82 */ /* 0x000e220000000800 */
[----:B------:R-:W-:Y:S02]  /*a310*/  IMAD.MOV.U32 R7, RZ, RZ, 0x1 ;  /* 0x00000001ff077424 */ /* 0x000fe400078e00ff */
[----:B------:R-:W-:-:S04]  /*a320*/  IMAD.X R5, RZ, RZ, ~R0, P0 ;  /* 0x000000ffff057224 */ /* 0x000fc800000e0e00 */
[-C--:B-1----:R-:W-:Y:S01]  /*a330*/  IMAD R0, R5, R14.reuse, RZ ;  /* 0x0000000e05007224 */ /* 0x082fe200078e02ff */
[----:B------:R-:W1:Y:S01]  /*a340*/  LDC R8, c[0x0][0x608] ;  /* 0x00018200ff087b82 */ /* 0x000e620000000800 */
[----:B------:R-:W-:-:S04]  /*a350*/  IMAD.WIDE.U32 R4, R3, R14, R16 ;  /* 0x0000000e03047225 */ /* 0x000fc800078e0010 */
[----:B------:R-:W-:Y:S01]  /*a360*/  IMAD R3, R3, R15, R0 ;  /* 0x0000000f03037224 */ /* 0x000fe200078e0200 */
[----:B------:R-:W-:Y:S02]  /*a370*/  I2FP.F32.U32 R0, R24 ;  /* 0x0000001800007245 */ /* 0x000fe40000201000 */
[----:B------:R-:W3:Y:S01]  /*a380*/  LDC R26, c[0x0][0x658] ;  /* 0x00019600ff1a7b82 */ /* 0x000ee20000000800 */
[----:B------:R-:W-:Y:S01]  /*a390*/  IMAD.IADD R3, R5, 0x1, R3 ;  /* 0x0000000105037824 */ /* 0x000fe200078e0203 */
[----:B--2---:R-:W-:Y:S01]  /*a3a0*/  ISETP.NE.U32.AND P0, PT, R28, RZ, PT ;  /* 0x000000ff1c00720c */ /* 0x004fe20003f05070 */
[----:B------:R-:W-:Y:S01]  /*a3b0*/  FMUL R0, R0, UR4 ;  /* 0x0000000400007c20 */ /* 0x000fe20008400000 */
[----:B------:R-:W-:Y:S02]  /*a3c0*/  IMAD.MOV.U32 R5, RZ, RZ, -0x1 ;  /* 0xffffffffff057424 */ /* 0x000fe400078e00ff */
[----:B------:R-:W-:Y:S01]  /*a3d0*/  ISETP.NE.AND.EX P0, PT, R29, RZ, PT, P0 ;  /* 0x000000ff1d00720c */ /* 0x000fe20003f05300 */
[----:B------:R2:W4:Y:S01]  /*a3e0*/  F2I.U32.TRUNC.NTZ R13, R0 ;  /* 0x00000000000d7305 */ /* 0x000522000020f000 */
[----:B------:R-:W2:Y:S01]  /*a3f0*/  LDC R15, c[0x0][0x148] ;  /* 0x00005200ff0f7b82 */ /* 0x000ea20000000800 */
[----:B0-----:R-:W-:-:S02]  /*a400*/  SHF.R.U64 R12, R4, R6, R3 ;  /* 0x00000006040c7219 */ /* 0x001fc40000001203 */
[----:B------:R-:W-:-:S05]  /*a410*/  SHF.R.U32.HI R3, RZ, R6, R3 ;  /* 0x00000006ff037219 */ /* 0x000fca0000011603 */
[----:B------:R-:W0:Y:S01]  /*a420*/  LDC R20, c[0x0][0x600] ;  /* 0x00018000ff147b82 */ /* 0x000e220000000800 */
[-CC-:B-1----:R-:W-:Y:S02]  /*a430*/  SHF.R.U64 R10, R12, R8.reuse, R3.reuse ;  /* 0x000000080c0a7219 */ /* 0x182fe40000001203 */
[----:B------:R-:W-:-:S05]  /*a440*/  SHF.R.U32.HI R3, RZ, R8, R3 ;  /* 0x00000008ff037219 */ /* 0x000fca0000011603 */
[----:B------:R-:W1:Y:S01]  /*a450*/  LDC R27, c[0x0][0x648] ;  /* 0x00019200ff1b7b82 */ /* 0x000e620000000800 */
[-C--:B---3--:R-:W-:Y:S02]  /*a460*/  SHF.L.U32 R4, R5, R26.reuse, RZ ;  /* 0x0000001a05047219 */ /* 0x088fe400000006ff */
[--C-:B------:R-:W-:Y:S02]  /*a470*/  SHF.R.U64 R14, R10, R26, R3.reuse ;  /* 0x0000001a0a0e7219 */ /* 0x100fe40000001203 */
[----:B------:R-:W-:Y:S02]  /*a480*/  LOP3.LUT R25, RZ, R4, RZ, 0x33, !PT ;  /* 0x00000004ff197212 */ /* 0x000fe400078e33ff */
[-C--:B------:R-:W-:Y:S01]  /*a490*/  SHF.R.U32.HI R5, RZ, R26.reuse, R3 ;  /* 0x0000001aff057219 */ /* 0x080fe20000011603 */
[----:B------:R-:W3:Y:S01]  /*a4a0*/  LDC R30, c[0x0][0x638] ;  /* 0x00018e00ff1e7b82 */ /* 0x000ee20000000800 */
[----:B------:R-:W-:Y:S01]  /*a4b0*/  SHF.L.U32 R154, R7, R26, RZ ;  /* 0x0000001a079a7219 */ /* 0x000fe200000006ff */
[----:B------:R-:W-:-:S06]  /*a4c0*/  IMAD.MOV.U32 R4, RZ, RZ, R14 ;  /* 0x000000ffff047224 */ /* 0x000fcc00078e000e */
[----:B------:R-:W0:Y:S01]  /*a4d0*/  LDC R31, c[0x0][0x610] ;  /* 0x00018400ff1f7b82 */ /* 0x000e220000000800 */
[----:B----4-:R-:W-:Y:S05]  /*a4e0*/  @!P0 BRA `(.L_x_289) ;  /* 0x0000000000288947 */ /* 0x010fea0003800000 */
        /* <DEDUP_REMOVED lines=10> */
.L_x_289:
[----:B------:R-:W-:Y:S01]  /*a590*/  ISETP.NE.AND P0, PT, R2, 0x1, PT ;  /* 0x000000010200780c */ /* 0x000fe20003f05270 */
[----:B0-----:R-:W-:Y:S01]  /*a5a0*/  VIADD R7, R20, 0xffffffff ;  /* 0xffffffff14077836 */ /* 0x001fe20000000000 */
[----:B-12---:R-:W-:Y:S01]  /*a5b0*/  SHF.R.U64 R0, R4, R27, R5 ;  /* 0x0000001b04007219 */ /* 0x006fe20000001205 */
[----:B------:R-:W-:Y:S01]  /*a5c0*/  IMAD.MOV R13, RZ, RZ, -R13 ;  /* 0x000000ffff0d7224 */ /* 0x000fe200078e0a0d */
[----:B------:R-:W-:Y:S01]  /*a5d0*/  LOP3.LUT R5, R10, R25, RZ, 0xc0, !PT ;  /* 0x000000190a057212 */ /* 0x000fe200078ec0ff */
[----:B------:R-:W-:Y:S02]  /*a5e0*/  IMAD.MOV.U32 R4, RZ, RZ, 0x1 ;  /* 0x00000001ff047424 */ /* 0x000fe400078e00ff */
[----:B------:R-:W-:Y:S02]  /*a5f0*/  IMAD.MOV R3, RZ, RZ, -R0 ;  /* 0x000000ffff037224 */ /* 0x000fe400078e0a00 */
[----:B------:R-:W-:Y:S01]  /*a600*/  IMAD R154, R154, R0, R5 ;  /* 0x000000009a9a7224 */ /* 0x000fe200078e0205 */
[----:B------:R-:W-:Y:S01]  /*a610*/  LOP3.LUT R5, R12, R7, RZ, 0xc0, !PT ;  /* 0x000000070c057212 */ /* 0x000fe200078ec0ff */
[----:B---3--:R-:W-:-:S02]  /*a620*/  IMAD R0, R3, R30, R14 ;  /* 0x0000001e03007224 */ /* 0x008fc400078e020e */
[----:B------:R-:W-:Y:S02]  /*a630*/  @P0 IMAD R21, R15, R13, R24 ;  /* 0x0000000d0f150224 */ /* 0x000fe400078e0218 */
[----:B------:R-:W-:Y:S01]  /*a640*/  IMAD R3, R0, R20, R5 ;  /* 0x0000001400037224 */ /* 0x000fe200078e0205 */
[----:B------:R-:W-:Y:S01]  /*a650*/  PRMT R0, R4, 0x7610, R0 ;  /* 0x0000761004007816 */ /* 0x000fe20000000000 */
[----:B------:R-:W-:-:S05]  /*a660*/  IMAD R154, R154, R31, R21 ;  /* 0x0000001f9a9a7224 */ /* 0x000fca00078e0215 */
[----:B------:R-:W-:Y:S02]  /*a670*/  SEL R153, R3, R154, !P0 ;  /* 0x0000009a03997207 */ /* 0x000fe40004000000 */
[----:B------:R-:W-:-:S07]  /*a680*/  SEL R154, R154, R3, !P0 ;  /* 0x000000039a9a7207 */ /* 0x000fce0004000000 */
.L_x_287:
[----:B------:R-:W-:-:S13]  /*a690*/  LOP3.LUT P0, RZ, R0, 0xff, RZ, 0xc0, !PT ;  /* 0x000000ff00ff7812 */ /* 0x000fda000780c0ff */
[----:B------:R-:W-:Y:S05]  /*a6a0*/  @P0 BRA `(.L_x_290) ;  /* 0xffffff6800d40947 */ /* 0x000fea000383ffff */
[----:B------:R-:W-:Y:S05]  /*a6b0*/  EXIT ;  /* 0x000000000000794d */ /* 0x000fea0003800000 */
.L_x_7:
[----:B0-----:R-:W-:Y:S01]  /*a6c0*/  ULDC.64 UR4, c[0x0][0x650] ;  /* 0x0001940000047ab9 */ /* 0x001fe20000000a00 */
        /* <DEDUP_REMOVED lines=25> */
.L_x_292:
[----:B------:R-:W0:Y:S01]  /*a860*/  LDC.64 R28, c[0x0][0x640] ;  /* 0x00019000ff1c7b82 */ /* 0x000e220000000a00 */
[-CC-:B------:R-:W-:Y:S01]  /*a870*/  SHF.R.U64 R21, R12, R6.reuse, R13.reuse ;  /* 0x000000060c157219 */ /* 0x180fe2000000120d */
[----:B------:R-:W-:Y:S01]  /*a880*/  IMAD.MOV.U32 R30, RZ, RZ, 0x1 ;  /* 0x00000001ff1e7424 */ /* 0x000fe200078e00ff */
[----:B------:R-:W-:Y:S02]  /*a890*/  SHF.R.U32.HI R6, RZ, R6, R13 ;  /* 0x00000006ff067219 */ /* 0x000fe4000001160d */
        /* <DEDUP_REMOVED lines=8> */
[----:B------:R-:W-:Y:S01]  /*a920*/  IMAD.IADD R9, R9, 0x1, R11 ;  /* 0x0000000109097824 */ /* 0x000fe200078e020b */
[----:B0-----:R-:W-:-:S04]  /*a930*/  ISETP.NE.U32.AND P0, PT, R28, RZ, PT ;  /* 0x000000ff1c00720c */ /* 0x001fc80003f05070 */
[----:B------:R-:W-:Y:S02]  /*a940*/  ISETP.NE.AND.EX P0, PT, R29, RZ, PT, P0 ;  /* 0x000000ff1d00720c */ /* 0x000fe40003f05300 */
[----:B------:R-:W0:Y:S01]  /*a950*/  LDC R22, c[0x0][0x600] ;  /* 0x00018000ff167b82 */ /* 0x000e220000000800 */
[-CC-:B-1----:R-:W-:Y:S01]  /*a960*/  SHF.R.U64 R14, R8, R10.reuse, R9.reuse ;  /* 0x0000000a080e7219 */ /* 0x182fe20000001209 */
[----:B------:R-:W-:Y:S01]  /*a970*/  IMAD.MOV.U32 R8, RZ, RZ, -0x1 ;  /* 0xffffffffff087424 */ /* 0x000fe200078e00ff */
[----:B------:R-:W-:-:S05]  /*a980*/  SHF.R.U32.HI R9, RZ, R10, R9 ;  /* 0x0000000aff097219 */ /* 0x000fca0000011609 */
[----:B------:R-:W1:Y:S01]  /*a990*/  LDC R24, c[0x0][0x648] ;  /* 0x00019200ff187b82 */ /* 0x000e620000000800 */
[-CC-:B--2---:R-:W-:Y:S02]  /*a9a0*/  SHF.R.U64 R23, R14, R12.reuse, R9.reuse ;  /* 0x0000000c0e177219 */ /* 0x184fe40000001209 */
[----:B------:R-:W-:-:S05]  /*a9b0*/  SHF.R.U32.HI R6, RZ, R12, R9 ;  /* 0x0000000cff067219 */ /* 0x000fca0000011609 */
[----:B------:R-:W2:Y:S01]  /*a9c0*/  LDC R26, c[0x0][0x638] ;  /* 0x00018e00ff1a7b82 */ /* 0x000ea20000000800 */
[-C--:B---3--:R-:W-:Y:S02]  /*a9d0*/  SHF.L.U32 R8, R8, R27.reuse, RZ ;  /* 0x0000001b08087219 */ /* 0x088fe400000006ff */
[-CC-:B------:R-:W-:Y:S02]  /*a9e0*/  SHF.R.U64 R25, R23, R27.reuse, R6.reuse ;  /* 0x0000001b17197219 */ /* 0x180fe40000001206 */
[----:B------:R-:W-:Y:S02]  /*a9f0*/  LOP3.LUT R32, RZ, R8, RZ, 0x33, !PT ;  /* 0x00000008ff207212 */ /* 0x000fe400078e33ff */
[----:B------:R-:W-:Y:S01]  /*aa00*/  SHF.R.U32.HI R9, RZ, R27, R6 ;  /* 0x0000001bff097219 */ /* 0x000fe20000011606 */
[----:B------:R-:W3:Y:S01]  /*aa10*/  LDC R31, c[0x0][0x610] ;  /* 0x00018400ff1f7b82 */ /* 0x000ee20000000800 */
[----:B------:R-:W-:Y:S01]  /*aa20*/  IMAD.MOV.U32 R8, RZ, RZ, R25 ;  /* 0x000000ffff087224 */ /* 0x000fe200078e0019 */
[----:B------:R-:W-:Y:S06]  /*aa30*/  @!P0 BRA `(.L_x_293) ;  /* 0x0000000000288947 */ /* 0x000fec0003800000 */
        /* <DEDUP_REMOVED lines=10> */
.L_x_293:
[----:B------:R-:W-:Y:S01]  /*aae0*/  ISETP.NE.AND P0, PT, R2, 0x1, PT ;  /* 0x000000010200780c */ /* 0x000fe20003f05270 */
[----:B------:R-:W-:Y:S01]  /*aaf0*/  IMAD.MOV.U32 R13, RZ, RZ, R21 ;  /* 0x000000ffff0d7224 */ /* 0x000fe200078e0015 */
[----:B-1----:R-:W-:Y:S01]  /*ab00*/  SHF.R.U64 R6, R8, R24, R9 ;  /* 0x0000001808067219 */ /* 0x002fe20000001209 */
[----:B0-----:R-:W-:Y:S01]  /*ab10*/  VIADD R9, R22, 0xffffffff ;  /* 0xffffffff16097836 */ /* 0x001fe20000000000 */
[----:B------:R-:W-:Y:S02]  /*ab20*/  SHF.L.U32 R30, R30, R27, RZ ;  /* 0x0000001b1e1e7219 */ /* 0x000fe400000006ff */
[----:B------:R-:W-:Y:S01]  /*ab30*/  LOP3.LUT R5, R23, R32, RZ, 0xc0, !PT ;  /* 0x0000002017057212 */ /* 0x000fe200078ec0ff */
[----:B------:R-:W-:-:S04]  /*ab40*/  IMAD.MOV R8, RZ, RZ, -R6 ;  /* 0x000000ffff087224 */ /* 0x000fc800078e0a06 */
[----:B------:R-:W-:Y:S01]  /*ab50*/  IMAD R6, R30, R6, R5 ;  /* 0x000000061e067224 */ /* 0x000fe200078e0205 */
[----:B------:R-:W-:Y:S01]  /*ab60*/  LOP3.LUT R5, R14, R9, RZ, 0xc0, !PT ;  /* 0x000000090e057212 */ /* 0x000fe200078ec0ff */
[----:B------:R-:W-:Y:S02]  /*ab70*/  @P0 IMAD R3, R7, R20, R4 ;  /* 0x0000001407030224 */ /* 0x000fe400078e0204 */
[----:B--2---:R-:W-:Y:S02]  /*ab80*/  IMAD R4, R8, R26, R25 ;  /* 0x0000001a08047224 */ /* 0x004fe400078e0219 */
[----:B---3--:R-:W-:Y:S02]  /*ab90*/  IMAD R3, R6, R31, R3 ;  /* 0x0000001f06037224 */ /* 0x008fe400078e0203 */
[----:B------:R-:W-:Y:S02]  /*aba0*/  IMAD R4, R4, R22, R5 ;  /* 0x0000001604047224 */ /* 0x000fe400078e0205 */
[----:B------:R-:W-:-:S03]  /*abb0*/  IMAD.MOV.U32 R8, RZ, RZ, 0x1 ;  /* 0x00000001ff087424 */ /* 0x000fc600078e00ff */
[----:B------:R-:W-:Y:S02]  /*abc0*/  SEL R6, R4, R3, !P0 ;  /* 0x0000000304067207 */ /* 0x000fe40004000000 */
[----:B------:R-:W-:-:S07]  /*abd0*/  SEL R12, R3, R4, !P0 ;  /* 0x00000004030c7207 */ /* 0x000fce0004000000 */
.L_x_291:
[----:B------:R-:W-:-:S08]  /*abe0*/  NOP ;  /* 0x0000000000007918 */ /* 0x000fd00000000000 */
[----:B------:R-:W0:-:S00]  /*abf0*/  USETMAXREG.DEALLOC.CTAPOOL 0x28 ;  /* 0x00000028000079c8 */ /* 0x000e0000080e0500 */
[----:B0-----:R-:W-:-:S13]  /*ac00*/  ISETP.NE.AND P0, PT, R0, RZ, PT ;  /* 0x000000ff0000720c */ /* 0x001fda0003f05270 */
[----:B------:R-:W-:Y:S05]  /*ac10*/  @P0 EXIT ;  /* 0x000000000000094d */ /* 0x000fea0003800000 */
[----:B------:R-:W-:Y:S01]  /*ac20*/  LOP3.LUT P0, RZ, R8, 0xff, RZ, 0xc0, !PT ;  /* 0x000000ff08ff7812 */ /* 0x000fe2000780c0ff */
[----:B------:R-:W-:Y:S02]  /*ac30*/  IMAD.MOV.U32 R10, RZ, RZ, 0x1 ;  /* 0x00000001ff0a7424 */ /* 0x000fe400078e00ff */
[----:B------:R-:W-:-:S10]  /*ac40*/  IMAD.MOV.U32 R9, RZ, RZ, RZ ;  /* 0x000000ffff097224 */ /* 0x000fd400078e00ff */
[----:B------:R-:W-:Y:S05]  /*ac50*/  @!P0 BRA `(.L_x_294) ;  /* 0x0000000c00b48947 */ /* 0x000fea0003800000 */
[----:B------:R-:W0:Y:S01]  /*ac60*/  LDC R0, c[0x0][0x28c] ;  /* 0x0000a300ff007b82 */ /* 0x000e220000000800 */
[----:B------:R-:W-:Y:S01]  /*ac70*/  ULDC UR5, c[0x0][0x658] ;  /* 0x0001960000057ab9 */ /* 0x000fe20000000800 */
[----:B------:R-:W-:Y:S01]  /*ac80*/  UMOV UR11, 0xffffffff ;  /* 0xffffffff000b7882 */ /* 0x000fe20000000000 */
[----:B------:R-:W-:Y:S01]  /*ac90*/  UMOV UR14, 0x1 ;  /* 0x00000001000e7882 */ /* 0x000fe20000000000 */
[----:B------:R-:W-:Y:S01]  /*aca0*/  USHF.L.U32 UR11, UR11, UR5, URZ ;  /* 0x000000050b0b7299 */ /* 0x000fe2000800063f */
[----:B------:R-:W-:Y:S01]  /*acb0*/  BSSY B0, `(.L_x_294) ;  /* 0x00000e7000007945 */ /* 0x000fe20003800000 */
[----:B------:R-:W-:Y:S01]  /*acc0*/  ULDC UR9, c[0x0][0xc] ;  /* 0x0000030000097ab9 */ /* 0x000fe20000000800 */
[----:B------:R-:W-:Y:S01]  /*acd0*/  ULDC UR12, c[0x0][0x10] ;  /* 0x00000400000c7ab9 */ /* 0x000fe20000000800 */
[----:B------:R-:W1:Y:S01]  /*ace0*/  S2UR UR8, SR_CgaCtaId ;  /* 0x00000000000879c3 */ /* 0x000e620000008800 */
[----:B------:R-:W-:Y:S01]  /*acf0*/  ULOP3.LUT UR13, URZ, UR11, URZ, 0x33, !UPT ;  /* 0x0000000b3f0d7292 */ /* 0x000fe2000f8e333f */
[----:B------:R-:W-:Y:S01]  /*ad00*/  LOP3.LUT R11, R19, 0x2, RZ, 0xfc, !PT ;  /* 0x00000002130b7812 */ /* 0x000fe200078efcff */
[----:B------:R-:W-:Y:S01]  /*ad10*/  IMAD.MOV.U32 R10, RZ, RZ, 0x1 ;  /* 0x00000001ff0a7424 */ /* 0x000fe200078e00ff */
[----:B------:R-:W-:Y:S01]  /*ad20*/  ULDC UR4, c[0x0][0x600] ;  /* 0x0001800000047ab9 */ /* 0x000fe20000000800 */
[----:B------:R-:W-:Y:S01]  /*ad30*/  IMAD.MOV.U32 R9, RZ, RZ, RZ ;  /* 0x000000ffff097224 */ /* 0x000fe200078e00ff */
[----:B------:R-:W-:Y:S01]  /*ad40*/  UMOV UR30, 0x5 ;  /* 0x00000005001e7882 */ /* 0x000fe20000000000 */
[----:B------:R-:W-:-:S02]  /*ad50*/  UIADD3 UR4, UR4, -0x1, URZ ;  /* 0xffffffff04047890 */ /* 0x000fc4000fffe03f */
[----:B------:R-:W-:Y:S01]  /*ad60*/  USHF.L.U32 UR5, UR14, UR5, URZ ;  /* 0x000000050e057299 */ /* 0x000fe2000800063f */
[----:B------:R-:W-:Y:S01]  /*ad70*/  ULDC.64 UR40, c[0x0][0x198] ;  /* 0x0000660000287ab9 */ /* 0x000fe20000000a00 */
[----:B0-----:R-:W-:-:S05]  /*ad80*/  VIADD R0, R0, 0x3f ;  /* 0x0000003f00007836 */ /* 0x001fca0000000000 */
[----:B------:R-:W-:Y:S01]  /*ad90*/  SHF.R.S32.HI R3, RZ, 0x1f, R0 ;  /* 0x0000001fff037819 */ /* 0x000fe20000011400 */
[----:B-1----:R-:W-:-:S03]  /*ada0*/  ULOP3.LUT UR10, UR8, 0x1, URZ, 0xc0, !UPT ;  /* 0x00000001080a7892 */ /* 0x002fc6000f8ec03f */
[----:B------:R-:W-:Y:S01]  /*adb0*/  LEA.HI R3, R3, R0, RZ, 0x6 ;  /* 0x0000000003037211 */ /* 0x000fe200078f30ff */
[----:B------:R-:W-:Y:S01]  /*adc0*/  USHF.R.U32.HI UR37, URZ, 0x1, UR8 ;  /* 0x000000013f257899 */ /* 0x000fe20008011608 */
[----:B------:R-:W-:Y:S01]  /*add0*/  IMAD.MOV.U32 R0, RZ, RZ, 0x1 ;  /* 0x00000001ff007424 */ /* 0x000fe200078e00ff */
[----:B------:R-:W-:Y:S01]  /*ade0*/  USHF.L.U32 UR6, UR8, 0x7, URZ ;  /* 0x0000000708067899 */ /* 0x000fe2000800063f */
[--C-:B------:R-:W-:Y:S01]  /*adf0*/  SHF.R.S32.HI R8, RZ, 0x6, R3.reuse ;  /* 0x00000006ff087819 */ /* 0x100fe20000011403 */
[----:B------:R-:W-:Y:S02]  /*ae00*/  USHF.L.U32 UR7, UR8, 0xc, URZ ;  /* 0x0000000c08077899 */ /* 0x000fe4000800063f */
[----:B------:R-:W-:Y:S01]  /*ae10*/  ULOP3.LUT UR8, UR8, 0xfffffffe, URZ, 0xc0, !UPT ;  /* 0xfffffffe08087892 */ /* 0x000fe2000f8ec03f */
[----:B------:R-:W-:Y:S01]  /*ae20*/  PRMT R3, R0, 0x7610, R3 ;  /* 0x0000761000037816 */ /* 0x000fe20000000003 */
[----:B------:R-:W-:Y:S01]  /*ae30*/  UISETP.GT.U32.AND UP0, UPT, UR10, 0xffff, UPT ;  /* 0x0000ffff0a00788c */ /* 0x000fe2000bf04070 */
[----:B------:R-:W-:Y:S01]  /*ae40*/  VIADD R0, R8, 0x1 ;  /* 0x0000000108007836 */ /* 0x000fe20000000000 */
[----:B------:R-:W-:-:S02]  /*ae50*/  USHF.L.U32 UR21, UR14, UR8, URZ ;  /* 0x000000080e157299 */ /* 0x000fc4000800063f */
[----:B------:R-:W-:Y:S02]  /*ae60*/  ULOP3.LUT UR11, UR8, 0x1, URZ, 0xfc, !UPT ;  /* 0x00000001080b7892 */ /* 0x000fe4000f8efc3f */
[----:B------:R-:W-:Y:S02]  /*ae70*/  UIMAD.WIDE.U32 UR8, UR9, UR12, URZ ;  /* 0x0000000c090872a5 */ /* 0x000fe4000f8e003f */
[----:B------:R-:W-:Y:S01]  /*ae80*/  USEL UR10, UR10, 0xffff, !UP0 ;  /* 0x0000ffff0a0a7887 */ /* 0x000fe2000c000000 */
[----:B------:R-:W-:Y:S01]  /*ae90*/  ULDC UR12, c[0x0][0x14] ;  /* 0x00000500000c7ab9 */ /* 0x000fe20000000800 */
[----:B------:R-:W-:Y:S02]  /*aea0*/  USHF.L.U32 UR11, UR14, UR11, URZ ;  /* 0x0000000b0e0b7299 */ /* 0x000fe4000800063f */
[----:B------:R-:W-:Y:S02]  /*aeb0*/  UIMAD.WIDE.U32 UR38, UR8, UR12, URZ ;  /* 0x0000000c082672a5 */ /* 0x000fe4000f8e003f */
[----:B------:R-:W-:-:S02]  /*aec0*/  UIMAD UR29, UR9, UR12, URZ ;  /* 0x0000000c091d72a4 */ /* 0x000fc4000f8e023f */
[----:B------:R-:W-:Y:S02]  /*aed0*/  ULOP3.LUT UR10, UR10, 0xffff, URZ, 0xc0, !UPT ;  /* 0x0000ffff0a0a7892 */ /* 0x000fe4000f8ec03f */
[----:B------:R-:W-:Y:S02]  /*aee0*/  ULOP3.LUT UR6, UR6, 0x80, URZ, 0xc0, !UPT ;  /* 0x0000008006067892 */ /* 0x000fe4000f8ec03f */
[----:B------:R-:W-:Y:S02]  /*aef0*/  ULOP3.LUT UR7, UR7, 0x1000, URZ, 0xc0, !UPT ;  /* 0x0000100007077892 */ /* 0x000fe4000f8ec03f */
[----:B------:R-:W-:Y:S02]  /*af00*/  ULOP3.LUT UR21, UR21, UR11, URZ, 0xfc, !UPT ;  /* 0x0000000b15157292 */ /* 0x000fe4000f8efc3f */
[----:B------:R-:W-:Y:S02]  /*af10*/  UIADD3 UR29, UR39, UR29, URZ ;  /* 0x0000001d271d7290 */ /* 0x000fe4000fffe03f */
[----:B------:R-:W-:-:S12]  /*af20*/  USHF.L.U32 UR30, UR30, UR10, URZ ;  /* 0x0000000a1e1e7299 */ /* 0x000fd8000800063f */
.L_x_305:
[----:B------:R-:W-:-:S03]  /*af30*/  UMOV UR8, 0xffffffff ;  /* 0xffffffff00087882 */ /* 0x000fc60000000000 */
[----:B------:R-:W-:Y:S05]  /*af40*/  BRA.DIV UR8, `(.L_x_295) ;  /* 0x0000000e08e07947 */ /* 0x000fea000b800000 */
[----:B------:R-:W-:-:S13]  /*af50*/  ELECT P6, URZ, PT ;  /* 0x00000000003f782f */ /* 0x000fda00038c0000 */
.L_x_316:
[----:B------:R-:W0:Y:S01]  /*af60*/  LDC R4, c[0x0][0x28c] ;  /* 0x0000a300ff047b82 */ /* 0x000e220000000800 */
[----:B------:R-:W-:Y:S01]  /*af70*/  BSSY B1, `(.L_x_296) ;  /* 0x0000048000017945 */ /* 0x000fe20003800000 */
[----:B0-----:R-:W-:-:S13]  /*af80*/  ISETP.LT.OR P6, PT, R4, 0x1, !P6 ;  /* 0x000000010400780c */ /* 0x001fda00077c1670 */
[----:B------:R-:W-:Y:S05]  /*af90*/  @P6 BRA `(.L_x_297) ;  /* 0x0000000400146947 */ /* 0x000fea0003800000 */
[----:B------:R-:W-:Y:S01]  /*afa0*/  LEA R12, R12, UR37, 0x1 ;  /* 0x000000250c0c7c11 */ /* 0x000fe2000f8e08ff */
[----:B------:R-:W-:Y:S01]  /*afb0*/  IMAD.MOV.U32 R22, RZ, RZ, RZ ;  /* 0x000000ffff167224 */ /* 0x000fe200078e00ff */
[----:B------:R-:W-:Y:S01]  /*afc0*/  LEA R15, R6, UR6, 0x8 ;  /* 0x00000006060f7c11 */ /* 0x000fe2000f8e40ff */
[----:B------:R-:W-:Y:S02]  /*afd0*/  IMAD.MOV.U32 R4, RZ, RZ, R0 ;  /* 0x000000ffff047224 */ /* 0x000fe400078e0000 */
[----:B------:R-:W-:Y:S02]  /*afe0*/  IMAD.MOV.U32 R5, RZ, RZ, R10 ;  /* 0x000000ffff057224 */ /* 0x000fe400078e000a */
[----:B------:R-:W-:Y:S02]  /*aff0*/  IMAD.MOV.U32 R6, RZ, RZ, R9 ;  /* 0x000000ffff067224 */ /* 0x000fe400078e0009 */
[----:B------:R-:W-:-:S07]  /*b000*/  IMAD.SHL.U32 R14, R12, 0x40, RZ ;  /* 0x000000400c0e7824 */ /* 0x000fce00078e00ff */
.L_x_300:
[----:B------:R-:W0:Y:S01]  /*b010*/  S2R R12, SR_CgaCtaId ;  /* 0x00000000000c7919 */ /* 0x000e220000008800 */
[----:B------:R-:W-:Y:S02]  /*b020*/  MOV R7, 0x400 ;  /* 0x0000040000077802 */ /* 0x000fe40000000f00 */
[----:B------:R-:W-:Y:S02]  /*b030*/  LOP3.LUT P1, RZ, R18, 0x7f, RZ, 0xc0, !PT ;  /* 0x0000007f12ff7812 */ /* 0x000fe4000782c0ff */
[----:B0-----:R-:W-:Y:S02]  /*b040*/  LEA R21, R12, R7, 0x18 ;  /* 0x000000070c157211 */ /* 0x001fe400078ec0ff */
[----:B------:R-:W-:-:S09]  /*b050*/  SHF.L.U32 R7, R5, 0x1f, RZ ;  /* 0x0000001f05077819 */ /* 0x000fd200000006ff */
[----:B------:R-:W0:Y:S01]  /*b060*/  @!P1 LDC R12, c[0x0][0x500] ;  /* 0x00014000ff0c9b82 */ /* 0x000e220000000800 */
[----:B------:R-:W-:-:S04]  /*b070*/  IMAD R20, R6, 0x8, R21 ;  /* 0x0000000806147824 */ /* 0x000fc800078e0215 */
[----:B------:R-:W1:Y:S02]  /*b080*/  SYNCS.PHASECHK.TRANS64.TRYWAIT P0, [R20+URZ+0x20], R7 ;  /* 0x00002007140075a7 */ /* 0x000e64000800017f */
[----:B-1----:R-:W-:Y:S05]  /*b090*/  @!P0 BRA `(.L_x_298) ;  /* 0x0000000c00ac8947 */ /* 0x002fea0003800000 */
.L_x_317:
[----:B-1----:R-:W-:Y:S01]  /*b0a0*/  PRMT R7, R11, 0x9910, RZ ;  /* 0x000099100b077816 */ /* 0x002fe200000000ff */
[----:B0-----:R0:W-:Y:S03]  /*b0b0*/  @!P1 SYNCS.ARRIVE.TRANS64 RZ, [R20+URZ], R12 ;  /* 0x0000000c14ff99a7 */ /* 0x0011e6000800003f */
[----:B------:R-:W-:-:S13]  /*b0c0*/  ISETP.NE.AND P0, PT, R7, 0x2, PT ;  /* 0x000000020700780c */ /* 0x000fda0003f05270 */
[----:B0-----:R-:W-:Y:S05]  /*b0d0*/  @P0 BRA `(.L_x_299) ;  /* 0x0000000000040947 */ /* 0x001fea0003800000 */
[----:B------:R-:W-:Y:S01]  /*b0e0*/  BPT.TRAP 0x1 ;  /* 0x000000040000795c */ /* 0x000fe20000300000 */
.L_x_299:
[----:B------:R-:W-:Y:S01]  /*b0f0*/  LEA R7, R6, UR37, 0x2 ;  /* 0x0000002506077c11 */ /* 0x000fe2000f8e10ff */
[----:B------:R-:W-:Y:S01]  /*b100*/  VIADD R4, R4, 0xffffffff ;  /* 0xffffffff04047836 */ /* 0x000fe20000000000 */
[----:B------:R-:W-:Y:S01]  /*b110*/  LEA R12, R6, UR7, 0xe ;  /* 0x00000007060c7c11 */ /* 0x000fe2000f8e70ff */
[----:B------:R-:W-:Y:S01]  /*b120*/  UIADD3 UR14, UP0, UR40, 0xf0, URZ ;  /* 0x000000f0280e7890 */ /* 0x000fe2000ff1e03f */
[----:B------:R-:W-:Y:S01]  /*b130*/  R2UR UR34, R22 ;  /* 0x00000000162272ca */ /* 0x000fe200000e0000 */
[----:B------:R-:W-:Y:S01]  /*b140*/  IMAD.SHL.U32 R7, R7, 0x800, RZ ;  /* 0x0000080007077824 */ /* 0x000fe200078e00ff */
[----:B------:R-:W-:Y:S01]  /*b150*/  R2UR UR33, R20 ;  /* 0x00000000142172ca */ /* 0x000fe200000e0000 */
[--C-:B------:R-:W-:Y:S01]  /*b160*/  IMAD R12, R12, 0x4, R21.reuse ;  /* 0x000000040c0c7824 */ /* 0x100fe200078e0215 */
[----:B------:R-:W-:Y:S01]  /*b170*/  R2UR UR36, R13 ;  /* 0x000000000d2472ca */ /* 0x000fe200000e0000 */
[----:B------:R-:W-:Y:S01]  /*b180*/  IMAD R7, R7, 0x4, R21 ;  /* 0x0000000407077824 */ /* 0x000fe200078e0215 */
[----:B------:R-:W-:Y:S01]  /*b190*/  R2UR UR35, R14 ;  /* 0x000000000e2372ca */ /* 0x000fe200000e0000 */
[----:B------:R-:W-:Y:S01]  /*b1a0*/  UIADD3 UR42, UP1, UR40, 0x1f0, URZ ;  /* 0x000001f0282a7890 */ /* 0x000fe2000ff3e03f */
[----:B------:R-:W-:Y:S01]  /*b1b0*/  R2UR UR8, R12 ;  /* 0x000000000c0872ca */ /* 0x000fe200000e0000 */
[----:B------:R-:W-:Y:S01]  /*b1c0*/  UIADD3.X UR15, URZ, UR41, URZ, UP0, !UPT ;  /* 0x000000293f0f7290 */ /* 0x000fe200087fe43f */
[----:B------:R-:W-:Y:S01]  /*b1d0*/  R2UR UR24, R7 ;  /* 0x00000000071872ca */ /* 0x000fe200000e0000 */
[----:B------:R-:W-:Y:S01]  /*b1e0*/  UPRMT UR31, URZ, 0x5410, UR30 ;  /* 0x000054103f1f7896 */ /* 0x000fe2000800001e */
[----:B------:R-:W-:Y:S01]  /*b1f0*/  R2UR UR19, R15 ;  /* 0x000000000f1372ca */ /* 0x000fe200000e0000 */
[----:B------:R-:W-:Y:S01]  /*b200*/  UIADD3 UR26, UR34, 0x20, URZ ;  /* 0x00000020221a7890 */ /* 0x000fe2000fffe03f */
[----:B------:R-:W-:Y:S01]  /*b210*/  ISETP.GT.AND P1, PT, R4, 0x1, PT ;  /* 0x000000010400780c */ /* 0x000fe20003f24270 */
[----:B------:R-:W-:Y:S01]  /*b220*/  UIADD3.X UR43, URZ, UR41, URZ, UP1, !UPT ;  /* 0x000000293f2b7290 */ /* 0x000fe20008ffe43f */
[----:B------:R-:W-:Y:S01]  /*b230*/  VIADD R6, R6, 0x1 ;  /* 0x0000000106067836 */ /* 0x000fe20000000000 */
[----:B------:R-:W-:Y:S01]  /*b240*/  UPRMT UR44, URZ, 0x5410, UR21 ;  /* 0x000054103f2c7896 */ /* 0x000fe20008000015 */
[----:B------:R-:W-:Y:S01]  /*b250*/  VIADD R22, R22, 0x40 ;  /* 0x0000004016167836 */ /* 0x000fe20000000000 */
[----:B------:R-:W-:Y:S01]  /*b260*/  UMOV UR22, 0x0 ;  /* 0x0000000000167882 */ /* 0x000fe20000000000 */
[----:B------:R-:W-:Y:S01]  /*b270*/  UMOV UR23, 0x10000000 ;  /* 0x1000000000177882 */ /* 0x000fe20000000000 */
[----:B------:R-:W-:Y:S01]  /*b280*/  UIADD3 UR16, UR8, 0x20100, URZ ;  /* 0x0002010008107890 */ /* 0x000fe2000fffe03f */
[----:B------:R-:W-:Y:S01]  /*b290*/  ISETP.NE.AND P0, PT, R6, 0x4, PT ;  /* 0x000000040600780c */ /* 0x000fe20003f05270 */
[----:B------:R-:W-:-:S02]  /*b2a0*/  UIADD3 UR32, UR24, 0x100, URZ ;  /* 0x0000010018207890 */ /* 0x000fc4000fffe03f */
[----:B------:R-:W-:Y:S01]  /*b2b0*/  UIADD3 UR24, UR24, 0x4100, URZ ;  /* 0x0000410018187890 */ /* 0x000fe2000fffe03f */
[----:B------:R-:W-:Y:S01]  /*b2c0*/  SEL R12, RZ, 0x1, P0 ;  /* 0x00000001ff0c7807 */ /* 0x000fe20000000000 */
[----:B------:R-:W-:Y:S01]  /*b2d0*/  UIADD3 UR8, UR8, 0x28100, URZ ;  /* 0x0002810008087890 */ /* 0x000fe2000fffe03f */
[----:B------:R-:W-:Y:S01]  /*b2e0*/  SEL R6, R6, RZ, P0 ;  /* 0x000000ff06067207 */ /* 0x000fe20000000000 */
[----:B------:R-:W-:Y:S01]  /*b2f0*/  UMOV UR25, UR33 ;  /* 0x0000002100197c82 */ /* 0x000fe20008000000 */
[----:B------:R-:W-:Y:S01]  /*b300*/  UMOV UR28, UR36 ;  /* 0x00000024001c7c82 */ /* 0x000fe20008000000 */
[----:B------:R-:W-:Y:S01]  /*b310*/  UMOV UR27, UR35 ;  /* 0x00000023001b7c82 */ /* 0x000fe20008000000 */
[----:B------:R-:W-:Y:S01]  /*b320*/  UMOV UR17, UR33 ;  /* 0x0000002100117c82 */ /* 0x000fe20008000000 */
[----:B------:R-:W-:Y:S01]  /*b330*/  UMOV UR18, UR34 ;  /* 0x0000002200127c82 */ /* 0x000fe20008000000 */
[----:B------:R-:W-:Y:S01]  /*b340*/  UMOV UR20, UR36 ;  /* 0x0000002400147c82 */ /* 0x000fe20008000000 */
[----:B------:R0:W-:Y:S01]  /*b350*/  UTMALDG.3D.MULTICAST [UR32], [UR14], UR31, desc[UR22] ;  /* 0x000016200e0073b4 */ /* 0x0001e2000801181f */
[----:B------:R-:W-:Y:S01]  /*b360*/  UMOV UR9, UR33 ;  /* 0x0000002100097c82 */ /* 0x000fe20008000000 */
[----:B------:R-:W-:Y:S01]  /*b370*/  UMOV UR11, UR19 ;  /* 0x00000013000b7c82 */ /* 0x000fe20008000000 */
[----:B------:R-:W-:Y:S01]  /*b380*/  UMOV UR12, UR36 ;  /* 0x00000024000c7c82 */ /* 0x000fe20008000000 */
[----:B------:R-:W-:Y:S01]  /*b390*/  UMOV UR10, UR26 ;  /* 0x0000001a000a7c82 */ /* 0x000fe20008000000 */
[----:B------:R-:W-:Y:S01]  /*b3a0*/  LOP3.LUT R5, R5, R12, RZ, 0x3c, !PT ;  /* 0x0000000c05057212 */ /* 0x000fe200078e3cff */
[----:B------:R0:W-:Y:S01]  /*b3b0*/  UTMALDG.3D.MULTICAST [UR24], [UR14], UR31, desc[UR22] ;  /* 0x000016180e0073b4 */ /* 0x0001e2000801181f */
[----:B------:R0:W-:Y:S01]  /*b3c0*/  UTMALDG.3D.MULTICAST [UR16], [UR42], UR44, desc[UR22] ;  /* 0x000016102a0073b4 */ /* 0x0001e2000801182c */
[----:B------:R0:W-:Y:S02]  /*b3d0*/  UTMALDG.3D.MULTICAST [UR8], [UR42], UR44, desc[UR22] ;  /* 0x000016082a0073b4 */ /* 0x0001e4000801182c */
[----:B0-----:R-:W-:Y:S05]  /*b3e0*/  @P1 BRA `(.L_x_300) ;  /* 0xfffffffc00081947 */ /* 0x001fea000383ffff */
.L_x_297:
[----:B------:R-:W-:Y:S05]  /*b3f0*/  BSYNC B1 ;  /* 0x0000000000017941 */ /* 0x000fea0003800000 */
.L_x_296:
[----:B------:R-:W-:Y:S01]  /*b400*/  LOP3.LUT P1, RZ, R3, 0xff, RZ, 0xc0, !PT ;  /* 0x000000ff03ff7812 */ /* 0x000fe2000782c0ff */
[----:B------:R-:W-:Y:S01]  /*b410*/  IMAD.IADD R9, R8, 0x1, R9 ;  /* 0x0000000108097824 */ /* 0x000fe200078e0209 */
[----:B------:R-:W-:Y:S01]  /*b420*/  IADD3 R16, P2, R16, UR38, RZ ;  /* 0x0000002610107c10 */ /* 0x000fe2000ff5e0ff */
[----:B------:R-:W-:Y:S01]  /*b430*/  ULDC.64 UR8, c[0x0][0x650] ;  /* 0x0001940000087ab9 */ /* 0x000fe20000000a00 */
[----:B------:R-:W-:Y:S01]  /*b440*/  BSSY B1, `(.L_x_301) ;  /* 0x000006b000017945 */ /* 0x000fe20003800000 */
[----:B------:R-:W-:Y:S01]  /*b450*/  IMAD.MOV.U32 R12, RZ, RZ, -0x1 ;  /* 0xffffffffff0c7424 */ /* 0x000fe200078e00ff */
[----:B------:R-:W-:Y:S01]  /*b460*/  SHF.R.U32.HI R3, RZ, 0x2, R9 ;  /* 0x00000002ff037819 */ /* 0x000fe20000011609 */
[----:B------:R-:W-:Y:S01]  /*b470*/  IMAD.MOV.U32 R6, RZ, RZ, -0x1 ;  /* 0xffffffffff067424 */ /* 0x000fe200078e00ff */
[----:B------:R-:W-:Y:S01]  /*b480*/  ISETP.GT.U32.AND P0, PT, R9, 0x3, PT ;  /* 0x000000030900780c */ /* 0x000fe20003f04070 */
[----:B------:R-:W-:Y:S01]  /*b490*/  IMAD.MOV.U32 R13, RZ, RZ, -0x1 ;  /* 0xffffffffff0d7424 */ /* 0x000fe200078e00ff */
[----:B------:R-:W-:-:S02]  /*b4a0*/  LOP3.LUT R3, R3, 0x1, RZ, 0xc0, !PT ;  /* 0x0000000103037812 */ /* 0x000fc400078ec0ff */
[----:B------:R-:W-:Y:S01]  /*b4b0*/  ISETP.LT.U32.AND P0, PT, R8, 0x4, P0 ;  /* 0x000000040800780c */ /* 0x000fe20000701070 */
[----:B------:R-:W0:Y:S01]  /*b4c0*/  @P1 S2R R5, SR_CgaCtaId ;  /* 0x0000000000051919 */ /* 0x000e220000008800 */
[----:B------:R-:W-:Y:S02]  /*b4d0*/  @P1 MOV R4, 0x400 ;  /* 0x0000040000041802 */ /* 0x000fe40000000f00 */
[----:B------:R-:W-:Y:S02]  /*b4e0*/  IADD3.X R17, R17, UR29, RZ, P2, !PT ;  /* 0x0000001d11117c10 */ /* 0x000fe400097fe4ff */
[----:B------:R-:W-:Y:S02]  /*b4f0*/  ISETP.GE.U32.AND P2, PT, R16, UR8, PT ;  /* 0x0000000810007c0c */ /* 0x000fe4000bf46070 */
[----:B------:R-:W-:Y:S02]  /*b500*/  LOP3.LUT R9, R9, 0x3, RZ, 0xc0, !PT ;  /* 0x0000000309097812 */ /* 0x000fe400078ec0ff */
[----:B0-----:R-:W-:-:S04]  /*b510*/  @P1 LEA R4, R5, R4, 0x18 ;  /* 0x0000000405041211 */ /* 0x001fc800078ec0ff */
[----:B------:R0:W-:Y:S01]  /*b520*/  @P1 SYNCS.ARRIVE.TRANS64.A1T0 RZ, [R4+URZ+0x58], RZ ;  /* 0x000058ff04ff19a7 */ /* 0x0001e2000810003f */
[----:B------:R-:W-:Y:S02]  /*b530*/  ISETP.NE.U32.AND P1, PT, R3, 0x1, PT ;  /* 0x000000010300780c */ /* 0x000fe40003f25070 */
[----:B------:R-:W-:Y:S02]  /*b540*/  SEL R3, RZ, 0x1, !P0 ;  /* 0x00000001ff037807 */ /* 0x000fe40004000000 */
[----:B------:R-:W-:Y:S02]  /*b550*/  ISETP.GE.U32.AND.EX P0, PT, R17, UR9, PT, P2 ;  /* 0x0000000911007c0c */ /* 0x000fe4000bf06120 */
[----:B------:R-:W-:-:S04]  /*b560*/  ISETP.GT.U32.AND P1, PT, R8, 0x3, !P1 ;  /* 0x000000030800780c */ /* 0x000fc80004f24070 */
[----:B0-----:R-:W-:-:S04]  /*b570*/  SEL R4, RZ, 0x1, !P1 ;  /* 0x00000001ff047807 */ /* 0x001fc80004800000 */
[--C-:B------:R-:W-:Y:S02]  /*b580*/  LOP3.LUT R10, R4, R10, R3.reuse, 0x96, !PT ;  /* 0x0000000a040a7212 */ /* 0x100fe400078e9603 */
[----:B------:R-:W-:Y:S02]  /*b590*/  PRMT R4, RZ, 0x7610, R4 ;  /* 0x00007610ff047816 */ /* 0x000fe40000000004 */
[----:B------:R-:W-:Y:S01]  /*b5a0*/  PRMT R3, RZ, 0x7610, R3 ;  /* 0x00007610ff037816 */ /* 0x000fe20000000003 */
[----:B------:R-:W-:Y:S06]  /*b5b0*/  @P0 BRA `(.L_x_302) ;  /* 0x00000004004c0947 */ /* 0x000fec0003800000 */
[----:B------:R-:W0:Y:S01]  /*b5c0*/  S2R R14, SR_CTAID.X ;  /* 0x00000000000e7919 */ /* 0x000e220000002500 */
[----:B------:R-:W-:Y:S01]  /*b5d0*/  ULDC.64 UR8, c[0x0][0x628] ;  /* 0x00018a0000087ab9 */ /* 0x000fe20000000a00 */
[----:B------:R-:W1:Y:S01]  /*b5e0*/  LDC R15, c[0x0][0x144] ;  /* 0x00005100ff0f7b82 */ /* 0x000e620000000800 */
[----:B------:R-:W-:Y:S01]  /*b5f0*/  ISETP.NE.U32.AND P0, PT, RZ, UR8, PT ;  /* 0x00000008ff007c0c */ /* 0x000fe2000bf05070 */
[----:B------:R-:W2:Y:S01]  /*b600*/  S2R R12, SR_CTAID.Y ;  /* 0x00000000000c7919 */ /* 0x000ea20000002600 */
[----:B------:R-:W-:Y:S01]  /*b610*/  ULDC UR10, c[0x0][0x150] ;  /* 0x00005400000a7ab9 */ /* 0x000fe20000000800 */
[----:B------:R-:W-:Y:S01]  /*b620*/  ULDC UR11, c[0x0][0x630] ;  /* 0x00018c00000b7ab9 */ /* 0x000fe20000000800 */
[----:B------:R-:W-:Y:S01]  /*b630*/  ISETP.NE.AND.EX P0, PT, RZ, UR9, PT, P0 ;  /* 0x00000009ff007c0c */ /* 0x000fe2000bf05300 */
[----:B------:R-:W-:Y:S01]  /*b640*/  IMAD.MOV.U32 R4, RZ, RZ, R16 ;  /* 0x000000ffff047224 */ /* 0x000fe200078e0010 */
[----:B0-----:R-:W-:-:S05]  /*b650*/  I2FP.F32.U32 R5, R14 ;  /* 0x0000000e00057245 */ /* 0x001fca0000201000 */
[----:B------:R-:W-:Y:S01]  /*b660*/  FMUL R20, R5, UR10 ;  /* 0x0000000a05147c20 */ /* 0x000fe20008400000 */
[----:B------:R-:W-:-:S05]  /*b670*/  IMAD.MOV.U32 R5, RZ, RZ, R17 ;  /* 0x000000ffff057224 */ /* 0x000fca00078e0011 */
[----:B--2---:R-:W-:Y:S05]  /*b680*/  @!P0 BRA `(.L_x_303) ;  /* 0x0000000000288947 */ /* 0x004fea0003800000 */
[----:B------:R-:W-:Y:S02]  /*b690*/  ULDC UR10, c[0x0][0x634] ;  /* 0x00018d00000a7ab9 */ /* 0x000fe40000000800 */
[----:B------:R-:W-:-:S05]  /*b6a0*/  IADD3 R5, P0, R16, UR10, RZ ;  /* 0x0000000a10057c10 */ /* 0x000fca000ff1e0ff */
[----:B------:R-:W-:-:S04]  /*b6b0*/  IMAD.X R13, RZ, RZ, R17, P0 ;  /* 0x000000ffff0d7224 */ /* 0x000fc800000e0611 */
[----:B------:R-:W-:-:S04]  /*b6c0*/  IMAD.WIDE.U32 R6, R13, UR8, RZ ;  /* 0x000000080d067c25 */ /* 0x000fc8000f8e00ff */
[----:B------:R-:W-:-:S04]  /*b6d0*/  IMAD.WIDE.U32 R6, P0, R5, UR9, R6 ;  /* 0x0000000905067c25 */ /* 0x000fc8000f800006 */
[----:B------:R-:W-:-:S04]  /*b6e0*/  IMAD.WIDE.U32 R4, R5, UR8, RZ ;  /* 0x0000000805047c25 */ /* 0x000fc8000f8e00ff */
[----:B------:R-:W-:Y:S01]  /*b6f0*/  IMAD.MOV.U32 R4, RZ, RZ, R7 ;  /* 0x000000ffff047224 */ /* 0x000fe200078e0007 */
[----:B------:R-:W-:Y:S01]  /*b700*/  IADD3 RZ, P1, R5, R6, RZ ;  /* 0x0000000605ff7210 */ /* 0x000fe20007f3e0ff */
[----:B------:R-:W-:-:S04]  /*b710*/  IMAD.X R5, RZ, RZ, RZ, P0 ;  /* 0x000000ffff057224 */ /* 0x000fc800000e06ff */
[----:B------:R-:W-:-:S08]  /*b720*/  IMAD.WIDE.U32.X R4, R13, UR9, R4, P1 ;  /* 0x000000090d047c25 */ /* 0x000fd000088e0404 */
.L_x_303:
[--C-:B------:R-:W-:Y:S01]  /*b730*/  SHF.R.U64 R13, R4, UR11, R5.reuse ;  /* 0x0000000b040d7c19 */ /* 0x100fe20008001205 */
[----:B------:R-:W0:Y:S01]  /*b740*/  F2I.U32.TRUNC.NTZ R20, R20 ;  /* 0x0000001400147305 */ /* 0x000e22000020f000 */
[----:B------:R-:W-:Y:S01]  /*b750*/  SHF.R.U32.HI R4, RZ, UR11, R5 ;  /* 0x0000000bff047c19 */ /* 0x000fe20008011605 */
[----:B------:R-:W-:Y:S01]  /*b760*/  ULDC.64 UR8, c[0x0][0x620] ;  /* 0x0001880000087ab9 */ /* 0x000fe20000000a00 */
[----:B------:R-:W-:Y:S01]  /*b770*/  IADD3 R7, P0, RZ, -R13, RZ ;  /* 0x8000000dff077210 */ /* 0x000fe20007f1e0ff */
[----:B------:R-:W-:Y:S01]  /*b780*/  ULDC.64 UR10, c[0x0][0x640] ;  /* 0x00019000000a7ab9 */ /* 0x000fe20000000a00 */
[----:B------:R-:W2:Y:S03]  /*b790*/  LDC R21, c[0x0][0x148] ;  /* 0x00005200ff157b82 */ /* 0x000ea60000000800 */
[----:B------:R-:W-:Y:S01]  /*b7a0*/  IMAD.X R4, RZ, RZ, ~R4, P0 ;  /* 0x000000ffff047224 */ /* 0x000fe200000e0e04 */
[----:B------:R-:W-:-:S03]  /*b7b0*/  ISETP.NE.U32.AND P0, PT, RZ, UR10, PT ;  /* 0x0000000aff007c0c */ /* 0x000fc6000bf05070 */
[----:B------:R-:W-:Y:S01]  /*b7c0*/  IMAD R6, R4, UR8, RZ ;  /* 0x0000000804067c24 */ /* 0x000fe2000f8e02ff */
[----:B------:R-:W-:Y:S01]  /*b7d0*/  ISETP.NE.AND.EX P0, PT, RZ, UR11, PT, P0 ;  /* 0x0000000bff007c0c */ /* 0x000fe2000bf05300 */
[----:B------:R-:W-:Y:S01]  /*b7e0*/  IMAD.WIDE.U32 R4, R7, UR8, R16 ;  /* 0x0000000807047c25 */ /* 0x000fe2000f8e0010 */
[----:B------:R-:W-:-:S03]  /*b7f0*/  ULDC UR8, c[0x0][0x618] ;  /* 0x0001860000087ab9 */ /* 0x000fc60000000800 */
[----:B------:R-:W-:Y:S01]  /*b800*/  IMAD R7, R7, UR9, R6 ;  /* 0x0000000907077c24 */ /* 0x000fe2000f8e0206 */
[----:B------:R-:W-:Y:S01]  /*b810*/  ULDC UR9, c[0x0][0x154] ;  /* 0x0000550000097ab9 */ /* 0x000fe20000000800 */
[----:B0-----:R-:W-:Y:S02]  /*b820*/  IMAD.MOV R6, RZ, RZ, -R20 ;  /* 0x000000ffff067224 */ /* 0x001fe400078e0a14 */
[----:B------:R-:W-:Y:S02]  /*b830*/  IMAD.IADD R5, R5, 0x1, R7 ;  /* 0x0000000105057824 */ /* 0x000fe400078e0207 */
[----:B-1----:R-:W-:Y:S01]  /*b840*/  IMAD R14, R15, R6, R14 ;  /* 0x000000060f0e7224 */ /* 0x002fe200078e020e */
[----:B------:R-:W-:Y:S02]  /*b850*/  I2FP.F32.U32 R6, R12 ;  /* 0x0000000c00067245 */ /* 0x000fe40000201000 */
[--C-:B------:R-:W-:Y:S02]  /*b860*/  SHF.R.U64 R15, R4, UR8, R5.reuse ;  /* 0x00000008040f7c19 */ /* 0x100fe40008001205 */
[----:B------:R-:W-:Y:S01]  /*b870*/  SHF.R.U32.HI R4, RZ, UR8, R5 ;  /* 0x00000008ff047c19 */ /* 0x000fe20008011605 */
[----:B------:R-:W-:Y:S01]  /*b880*/  FMUL R6, R6, UR9 ;  /* 0x0000000906067c20 */ /* 0x000fe20008400000 */
[----:B------:R-:W-:-:S02]  /*b890*/  ULDC UR8, c[0x0][0x608] ;  /* 0x0001820000087ab9 */ /* 0x000fc40000000800 */
[--C-:B------:R-:W-:Y:S01]  /*b8a0*/  SHF.R.U64 R22, R15, UR8, R4.reuse ;  /* 0x000000080f167c19 */ /* 0x100fe20008001204 */
[----:B------:R0:W1:Y:S01]  /*b8b0*/  F2I.U32.TRUNC.NTZ R24, R6 ;  /* 0x0000000600187305 */ /* 0x000062000020f000 */
[----:B------:R-:W-:Y:S01]  /*b8c0*/  SHF.R.U32.HI R5, RZ, UR8, R4 ;  /* 0x00000008ff057c19 */ /* 0x000fe20008011604 */
[----:B------:R-:W-:-:S03]  /*b8d0*/  ULDC UR8, c[0x0][0x658] ;  /* 0x0001960000087ab9 */ /* 0x000fc60000000800 */
[--C-:B------:R-:W-:Y:S02]  /*b8e0*/  SHF.R.U64 R20, R22, UR8, R5.reuse ;  /* 0x0000000816147c19 */ /* 0x100fe40008001205 */
[----:B------:R-:W-:-:S03]  /*b8f0*/  SHF.R.U32.HI R23, RZ, UR8, R5 ;  /* 0x00000008ff177c19 */ /* 0x000fc60008011605 */
[----:B------:R-:W-:Y:S02]  /*b900*/  IMAD.MOV.U32 R4, RZ, RZ, R20 ;  /* 0x000000ffff047224 */ /* 0x000fe400078e0014 */
[----:B------:R-:W-:Y:S01]  /*b910*/  IMAD.MOV.U32 R5, RZ, RZ, R23 ;  /* 0x000000ffff057224 */ /* 0x000fe200078e0017 */
[----:B0-----:R-:W-:Y:S06]  /*b920*/  @!P0 BRA `(.L_x_304) ;  /* 0x0000000000288947 */ /* 0x001fec0003800000 */
        /* <DEDUP_REMOVED lines=10> */
.L_x_304:
[----:B------:R-:W-:Y:S01]  /*b9d0*/  ISETP.NE.AND P0, PT, R2, 0x1, PT ;  /* 0x000000010200780c */ /* 0x000fe20003f05270 */
[----:B------:R-:W-:Y:S01]  /*b9e0*/  ULDC UR8, c[0x0][0x648] ;  /* 0x0001920000087ab9 */ /* 0x000fe20000000800 */
[----:B------:R-:W-:Y:S01]  /*b9f0*/  LOP3.LUT R22, R22, UR13, RZ, 0xc0, !PT ;  /* 0x0000000d16167c12 */ /* 0x000fe2000f8ec0ff */
[----:B-1----:R-:W-:Y:S01]  /*ba00*/  IMAD.MOV R24, RZ, RZ, -R24 ;  /* 0x000000ffff187224 */ /* 0x002fe200078e0a18 */
[----:B------:R-:W-:Y:S01]  /*ba10*/  SHF.R.U64 R5, R4, UR8, R5 ;  /* 0x0000000804057c19 */ /* 0x000fe20008001205 */
[----:B------:R-:W-:Y:S01]  /*ba20*/  ULDC UR8, c[0x0][0x638] ;  /* 0x00018e0000087ab9 */ /* 0x000fe20000000800 */
[----:B------:R-:W-:Y:S01]  /*ba30*/  LOP3.LUT R15, R15, UR4, RZ, 0xc0, !PT ;  /* 0x000000040f0f7c12 */ /* 0x000fe2000f8ec0ff */
[----:B------:R-:W-:Y:S01]  /*ba40*/  ULDC UR9, c[0x0][0x610] ;  /* 0x0001840000097ab9 */ /* 0x000fe20000000800 */
[----:B------:R-:W-:Y:S02]  /*ba50*/  IMAD.MOV.U32 R4, RZ, RZ, 0x1 ;  /* 0x00000001ff047424 */ /* 0x000fe400078e00ff */
[----:B------:R-:W-:-:S02]  /*ba60*/  IMAD.MOV R7, RZ, RZ, -R5 ;  /* 0x000000ffff077224 */ /* 0x000fc400078e0a05 */
[----:B------:R-:W-:Y:S02]  /*ba70*/  IMAD R5, R5, UR5, R22 ;  /* 0x0000000505057c24 */ /* 0x000fe4000f8e0216 */
[----:B--2---:R-:W-:Y:S02]  /*ba80*/  @P0 IMAD R14, R21, R24, R12 ;  /* 0x00000018150e0224 */ /* 0x004fe400078e020c */
[----:B------:R-:W-:Y:S01]  /*ba90*/  IMAD R20, R7, UR8, R20 ;  /* 0x0000000807147c24 */ /* 0x000fe2000f8e0214 */
[----:B------:R-:W-:Y:S01]  /*baa0*/  ULDC UR8, c[0x0][0x600] ;  /* 0x0001800000087ab9 */ /* 0x000fe20000000800 */
[----:B------:R-:W-:Y:S02]  /*bab0*/  IMAD R14, R5, UR9, R14 ;  /* 0x00000009050e7c24 */ /* 0x000fe4000f8e020e */
[----:B------:R-:W-:-:S05]  /*bac0*/  IMAD R5, R20, UR8, R15 ;  /* 0x0000000814057c24 */ /* 0x000fca000f8e020f */
[----:B------:R-:W-:Y:S02]  /*bad0*/  SEL R6, R5, R14, !P0 ;  /* 0x0000000e05067207 */ /* 0x000fe40004000000 */
[----:B------:R-:W-:-:S07]  /*bae0*/  SEL R12, R14, R5, !P0 ;  /* 0x000000050e0c7207 */ /* 0x000fce0004000000 */
.L_x_302:
[----:B------:R-:W-:Y:S05]  /*baf0*/  BSYNC B1 ;  /* 0x0000000000017941 */ /* 0x000fea0003800000 */
.L_x_301:
[----:B------:R-:W-:-:S13]  /*bb00*/  LOP3.LUT P0, RZ, R4, 0xff, RZ, 0xc0, !PT ;  /* 0x000000ff04ff7812 */ /* 0x000fda000780c0ff */
[----:B------:R-:W-:Y:S05]  /*bb10*/  @P0 BRA `(.L_x_305) ;  /* 0xfffffff400040947 */ /* 0x000fea000383ffff */
[----:B------:R-:W-:Y:S05]  /*bb20*/  BSYNC B0 ;  /* 0x0000000000007941 */ /* 0x000fea0003800000 */
.L_x_294:
[----:B------:R-:W-:-:S03]  /*bb30*/  UMOV UR8, 0xffffffff ;  /* 0xffffffff00087882 */ /* 0x000fc60000000000 */
[----:B------:R-:W-:Y:S05]  /*bb40*/  BRA.DIV UR8, `(.L_x_306) ;  /* 0x0000000608147947 */ /* 0x000fea000b800000 */
[----:B------:R-:W-:-:S13]  /*bb50*/  ELECT P6, URZ, PT ;  /* 0x00000000003f782f */ /* 0x000fda00038c0000 */
.L_x_320:
[----:B------:R-:W-:Y:S04]  /*bb60*/  BSSY B0, `(.L_x_307) ;  /* 0x000002b000007945 */ /* 0x000fe80003800000 */
[----:B------:R-:W-:Y:S05]  /*bb70*/  @!P6 BRA `(.L_x_308) ;  /* 0x0000000000a4e947 */ /* 0x000fea0003800000 */
[----:B------:R-:W-:-:S04]  /*bb80*/  LOP3.LUT R19, R19, 0x2, RZ, 0xfc, !PT ;  /* 0x0000000213137812 */ /* 0x000fc800078efcff */
[----:B------:R-:W-:-:S13]  /*bb90*/  ISETP.NE.AND P0, PT, R19, 0x3, PT ;  /* 0x000000031300780c */ /* 0x000fda0003f05270 */
[----:B------:R-:W-:Y:S05]  /*bba0*/  @!P0 BRA `(.L_x_309) ;  /* 0x0000000000048947 */ /* 0x000fea0003800000 */
[----:B------:R-:W-:Y:S01]  /*bbb0*/  BPT.TRAP 0x1 ;  /* 0x000000040000795c */ /* 0x000fe20000300000 */
.L_x_309:
[----:B------:R-:W0:Y:S01]  /*bbc0*/  S2R R3, SR_CgaCtaId ;  /* 0x0000000000037919 */ /* 0x000e220000008800 */
[----:B------:R-:W-:Y:S02]  /*bbd0*/  MOV R0, 0x400 ;  /* 0x0000040000007802 */ /* 0x000fe40000000f00 */
[----:B------:R-:W-:Y:S02]  /*bbe0*/  SHF.L.U32 R2, R10, 0x1f, RZ ;  /* 0x0000001f0a027819 */ /* 0x000fe400000006ff */
[----:B0-----:R-:W-:-:S05]  /*bbf0*/  LEA R0, R3, R0, 0x18 ;  /* 0x0000000003007211 */ /* 0x001fca00078ec0ff */
[----:B------:R-:W-:-:S04]  /*bc00*/  VIADD R0, R0, 0x20 ;  /* 0x0000002000007836 */ /* 0x000fc80000000000 */
[C---:B------:R-:W-:Y:S02]  /*bc10*/  IMAD R5, R9.reuse, 0x8, R0 ;  /* 0x0000000809057824 */ /* 0x040fe400078e0200 */
[----:B------:R-:W-:Y:S02]  /*bc20*/  VIADD R9, R9, 0x1 ;  /* 0x0000000109097836 */ /* 0x000fe40000000000 */
[----:B------:R-:W0:Y:S03]  /*bc30*/  SYNCS.PHASECHK.TRANS64.TRYWAIT P0, [R5+URZ], R2 ;  /* 0x00000002050075a7 */ /* 0x000e26000800017f */
[----:B------:R-:W-:-:S04]  /*bc40*/  ISETP.NE.AND P1, PT, R9, 0x4, PT ;  /* 0x000000040900780c */ /* 0x000fc80003f25270 */
[----:B------:R-:W-:Y:S02]  /*bc50*/  SEL R3, RZ, 0x1, P1 ;  /* 0x00000001ff037807 */ /* 0x000fe40000800000 */
[----:B------:R-:W-:Y:S02]  /*bc60*/  SEL R9, R9, RZ, P1 ;  /* 0x000000ff09097207 */ /* 0x000fe40000800000 */
[----:B------:R-:W-:-:S03]  /*bc70*/  LOP3.LUT R10, R10, R3, RZ, 0x3c, !PT ;  /* 0x000000030a0a7212 */ /* 0x000fc600078e3cff */
[----:B------:R-:W-:Y:S01]  /*bc80*/  IMAD R7, R9, 0x8, R0 ;  /* 0x0000000809077824 */ /* 0x000fe200078e0200 */
[----:B------:R-:W-:Y:S01]  /*bc90*/  SHF.L.U32 R4, R10, 0x1f, RZ ;  /* 0x0000001f0a047819 */ /* 0x000fe200000006ff */
[----:B0-----:R-:W-:Y:S06]  /*bca0*/  @!P0 BRA `(.L_x_310) ;  /* 0x0000000000dc8947 */ /* 0x001fec0003800000 */
.L_x_321:
[----:B------:R-:W1:Y:S01]  /*bcb0*/  SYNCS.PHASECHK.TRANS64.TRYWAIT P0, [R7+URZ], R4 ;  /* 0x00000004070075a7 */ /* 0x000e62000800017f */
[----:B0-----:R-:W-:-:S05]  /*bcc0*/  VIADD R2, R9, 0x1 ;  /* 0x0000000109027836 */ /* 0x001fca0000000000 */
[----:B------:R-:W-:-:S04]  /*bcd0*/  ISETP.NE.AND P1, PT, R2, 0x4, PT ;  /* 0x000000040200780c */ /* 0x000fc80003f25270 */
[----:B------:R-:W-:Y:S02]  /*bce0*/  SEL R3, RZ, 0x1, P1 ;  /* 0x00000001ff037807 */ /* 0x000fe40000800000 */
[----:B------:R-:W-:Y:S02]  /*bcf0*/  SEL R9, R2, RZ, P1 ;  /* 0x000000ff02097207 */ /* 0x000fe40000800000 */
[----:B------:R-:W-:-:S03]  /*bd00*/  LOP3.LUT R11, R10, R3, RZ, 0x3c, !PT ;  /* 0x000000030a0b7212 */ /* 0x000fc600078e3cff */
[----:B------:R-:W-:Y:S01]  /*bd10*/  IMAD R6, R9, 0x8, R0 ;  /* 0x0000000809067824 */ /* 0x000fe200078e0200 */
[----:B------:R-:W-:Y:S01]  /*bd20*/  SHF.L.U32 R5, R11, 0x1f, RZ ;  /* 0x0000001f0b057819 */ /* 0x000fe200000006ff */
[----:B-1----:R-:W-:Y:S06]  /*bd30*/  @!P0 BRA `(.L_x_311) ;  /* 0x0000000000cc8947 */ /* 0x002fec0003800000 */
.L_x_322:
[----:B------:R-:W1:Y:S01]  /*bd40*/  SYNCS.PHASECHK.TRANS64.TRYWAIT P0, [R6+URZ], R5 ;  /* 0x00000005060075a7 */ /* 0x000e62000800017f */
[----:B------:R-:W-:-:S05]  /*bd50*/  VIADD R2, R9, 0x1 ;  /* 0x0000000109027836 */ /* 0x000fca0000000000 */
[----:B------:R-:W-:-:S04]  /*bd60*/  ISETP.NE.AND P1, PT, R2, 0x4, PT ;  /* 0x000000040200780c */ /* 0x000fc80003f25270 */
[----:B0-----:R-:W-:Y:S02]  /*bd70*/  SEL R4, RZ, 0x1, P1 ;  /* 0x00000001ff047807 */ /* 0x001fe40000800000 */
[----:B------:R-:W-:Y:S02]  /*bd80*/  SEL R3, R2, RZ, P1 ;  /* 0x000000ff02037207 */ /* 0x000fe40000800000 */
[----:B------:R-:W-:Y:S01]  /*bd90*/  LOP3.LUT R4, R11, R4, RZ, 0x3c, !PT ;  /* 0x000000040b047212 */ /* 0x000fe200078e3cff */
[----:B-1----:R-:W-:Y:S06]  /*bda0*/  @!P0 BRA `(.L_x_312) ;  /* 0x0000000000c48947 */ /* 0x002fec0003800000 */
.L_x_323:
[----:B------:R-:W-:Y:S01]  /*bdb0*/  IMAD R3, R3, 0x8, R0 ;  /* 0x0000000803037824 */ /* 0x000fe200078e0200 */
[----:B------:R-:W-:-:S07]  /*bdc0*/  SHF.L.U32 R0, R4, 0x1f, RZ ;  /* 0x0000001f04007819 */ /* 0x000fce00000006ff */
.L_x_313:
[----:B-1----:R1:W2:Y:S02]  /*bdd0*/  SYNCS.PHASECHK.TRANS64.TRYWAIT P0, [R3+URZ], R0 ;  /* 0x00000000030075a7 */ /* 0x0022a4000800017f */
[----:B--2---:R-:W-:Y:S05]  /*bde0*/  @!P0 NANOSLEEP.SYNCS 0x989680 ;  /* 0x009896800000895d */ /* 0x004fea0003900000 */
[----:B------:R-:W2:Y:S02]  /*bdf0*/  @!P0 SYNCS.PHASECHK.TRANS64 P0, [R3+URZ], R0 ;  /* 0x00000000030085a7 */ /* 0x000ea4000800007f */
[----:B--2---:R-:W-:Y:S05]  /*be00*/  @!P0 BRA `(.L_x_313) ;  /* 0xfffffffc00f08947 */ /* 0x004fea000383ffff */
.L_x_308:
[----:B------:R-:W-:Y:S05]  /*be10*/  BSYNC B0 ;  /* 0x0000000000007941 */ /* 0x000fea0003800000 */
.L_x_307:
[----:B------:R-:W-:Y:S05]  /*be20*/  EXIT ;  /* 0x000000000000794d */ /* 0x000fea0003800000 */
.L_x_21:
[----:B---3--:R3:W4:Y:S02]  /*be30*/  SYNCS.PHASECHK.TRANS64.TRYWAIT P1, [R3+URZ], R0 ;  /* 0x00000000030075a7 */ /* 0x008724000802017f */
[----:B----4-:R-:W-:Y:S05]  /*be40*/  @!P1 NANOSLEEP.SYNCS 0x989680 ;  /* 0x009896800000995d */ /* 0x010fea0003900000 */
[----:B------:R-:W4:Y:S02]  /*be50*/  @!P1 SYNCS.PHASECHK.TRANS64 P1, [R3+URZ], R0 ;  /* 0x00000000030095a7 */ /* 0x000f24000802007f */
[----:B----4-:R-:W-:Y:S05]  /*be60*/  @!P1 BRA `(.L_x_21) ;  /* 0xfffffffc00f09947 */ /* 0x010fea000383ffff */
[----:B------:R-:W-:Y:S05]  /*be70*/  BRA `(.L_x_20) ;  /* 0xffffff5400a87947 */ /* 0x000fea000383ffff */
.L_x_26:
[----:B-1----:R1:W2:Y:S02]  /*be80*/  SYNCS.PHASECHK.TRANS64.TRYWAIT P1, [R5+URZ], R4 ;  /* 0x00000004050075a7 */ /* 0x0022a4000802017f */
[----:B--2---:R-:W-:Y:S05]  /*be90*/  @!P1 NANOSLEEP.SYNCS 0x989680 ;  /* 0x009896800000995d */ /* 0x004fea0003900000 */
[----:B------:R-:W2:Y:S02]  /*bea0*/  @!P1 SYNCS.PHASECHK.TRANS64 P1, [R5+URZ], R4 ;  /* 0x00000004050095a7 */ /* 0x000ea4000802007f */
[----:B--2---:R-:W-:Y:S05]  /*beb0*/  @!P1 BRA `(.L_x_26) ;  /* 0xfffffffc00f09947 */ /* 0x004fea000383ffff */
[----:B------:R-:W-:Y:S05]  /*bec0*/  BRA `(.L_x_25) ;  /* 0xffffff5c00247947 */ /* 0x000fea000383ffff */
.L_x_295:
[----:B------:R-:W-:Y:S01]  /*bed0*/  BSSY B1, `(.L_x_314) ;  /* 0x0000006000017945 */ /* 0x000fe20003800000 */
[----:B------:R-:W-:-:S07]  /*bee0*/  IMAD.MOV.U32 R15, RZ, RZ, -0x1 ;  /* 0xffffffffff0f7424 */ /* 0x000fce00078e00ff */
[----:B------:R-:W-:Y:S05]  /*bef0*/  WARPSYNC.COLLECTIVE R15, `(.L_x_315) ;  /* 0x000000000f0c7348 */ /* 0x000fea0003c00000 */
[----:B------:R-:W-:Y:S02]  /*bf00*/  ELECT P6, UR62, PT ;  /* 0x00000000003e782f */ /* 0x000fe400038c0000 */
[----:B------:R-:W-:Y:S01]  /*bf10*/  MOV R14, UR62 ;  /* 0x0000003e000e7c02 */ /* 0x000fe20008000f00 */
[----:B------:R-:W-:Y:S10]  /*bf20*/  ENDCOLLECTIVE ;  /* 0x000000000000791b */ /* 0x000ff40003800000 */
.L_x_315:
[----:B------:R-:W-:Y:S05]  /*bf30*/  BSYNC B1 ;  /* 0x0000000000017941 */ /* 0x000fea0003800000 */
.L_x_314:
[----:B------:R-:W-:Y:S05]  /*bf40*/  BRA `(.L_x_316) ;  /* 0xfffffff000047947 */ /* 0x000fea000383ffff */
.L_x_298:
[----:B-1----:R1:W2:Y:S02]  /*bf50*/  SYNCS.PHASECHK.TRANS64.TRYWAIT P0, [R20+URZ+0x20], R7 ;  /* 0x00002007140075a7 */ /* 0x0022a4000800017f */
[----:B--2---:R-:W-:Y:S05]  /*bf60*/  @!P0 NANOSLEEP.SYNCS 0x989680 ;  /* 0x009896800000895d */ /* 0x004fea0003900000 */
[----:B------:R-:W2:Y:S02]  /*bf70*/  @!P0 SYNCS.PHASECHK.TRANS64 P0, [R20+URZ+0x20], R7 ;  /* 0x00002007140085a7 */ /* 0x000ea4000800007f */
[----:B--2---:R-:W-:Y:S05]  /*bf80*/  @!P0 BRA `(.L_x_298) ;  /* 0xfffffffc00f08947 */ /* 0x004fea000383ffff */
[----:B------:R-:W-:Y:S05]  /*bf90*/  BRA `(.L_x_317) ;  /* 0xfffffff000407947 */ /* 0x000fea000383ffff */
.L_x_306:
[----:B------:R-:W-:Y:S01]  /*bfa0*/  BSSY B0, `(.L_x_318) ;  /* 0x0000006000007945 */ /* 0x000fe20003800000 */
[----:B------:R-:W-:-:S07]  /*bfb0*/  IMAD.MOV.U32 R15, RZ, RZ, -0x1 ;  /* 0xffffffffff0f7424 */ /* 0x000fce00078e00ff */
[----:B------:R-:W-:Y:S05]  /*bfc0*/  WARPSYNC.COLLECTIVE R15, `(.L_x_319) ;  /* 0x000000000f0c7348 */ /* 0x000fea0003c00000 */
[----:B------:R-:W-:Y:S02]  /*bfd0*/  ELECT P6, UR62, PT ;  /* 0x00000000003e782f */ /* 0x000fe400038c0000 */
[----:B------:R-:W-:Y:S01]  /*bfe0*/  MOV R14, UR62 ;  /* 0x0000003e000e7c02 */ /* 0x000fe20008000f00 */
[----:B------:R-:W-:Y:S10]  /*bff0*/  ENDCOLLECTIVE ;  /* 0x000000000000791b */ /* 0x000ff40003800000 */
.L_x_319:
[----:B------:R-:W-:Y:S05]  /*c000*/  BSYNC B0 ;  /* 0x0000000000007941 */ /* 0x000fea0003800000 */
.L_x_318:
[----:B------:R-:W-:Y:S05]  /*c010*/  BRA `(.L_x_320) ;  /* 0xfffffff800d07947 */ /* 0x000fea000383ffff */
.L_x_310:
[----:B0-----:R0:W1:Y:S02]  /*c020*/  SYNCS.PHASECHK.TRANS64.TRYWAIT P0, [R5+URZ], R2 ;  /* 0x00000002050075a7 */ /* 0x001064000800017f */
[----:B-1----:R-:W-:Y:S05]  /*c030*/  @!P0 NANOSLEEP.SYNCS 0x989680 ;  /* 0x009896800000895d */ /* 0x002fea0003900000 */
[----:B------:R-:W1:Y:S02]  /*c040*/  @!P0 SYNCS.PHASECHK.TRANS64 P0, [R5+URZ], R2 ;  /* 0x00000002050085a7 */ /* 0x000e64000800007f */
[----:B-1----:R-:W-:Y:S05]  /*c050*/  @!P0 BRA `(.L_x_310) ;  /* 0xfffffffc00f08947 */ /* 0x002fea000383ffff */
[----:B------:R-:W-:Y:S05]  /*c060*/  BRA `(.L_x_321) ;  /* 0xfffffffc00107947 */ /* 0x000fea000383ffff */
.L_x_311:
[----:B0-----:R0:W1:Y:S02]  /*c070*/  SYNCS.PHASECHK.TRANS64.TRYWAIT P0, [R7+URZ], R4 ;  /* 0x00000004070075a7 */ /* 0x001064000800017f */
[----:B-1----:R-:W-:Y:S05]  /*c080*/  @!P0 NANOSLEEP.SYNCS 0x989680 ;  /* 0x009896800000895d */ /* 0x002fea0003900000 */
[----:B------:R-:W1:Y:S02]  /*c090*/  @!P0 SYNCS.PHASECHK.TRANS64 P0, [R7+URZ], R4 ;  /* 0x00000004070085a7 */ /* 0x000e64000800007f */
[----:B-1----:R-:W-:Y:S05]  /*c0a0*/  @!P0 BRA `(.L_x_311) ;  /* 0xfffffffc00f08947 */ /* 0x002fea000383ffff */
[----:B------:R-:W-:Y:S05]  /*c0b0*/  BRA `(.L_x_322) ;  /* 0xfffffffc00207947 */ /* 0x000fea000383ffff */
.L_x_312:
[----:B0-----:R0:W1:Y:S02]  /*c0c0*/  SYNCS.PHASECHK.TRANS64.TRYWAIT P0, [R6+URZ], R5 ;  /* 0x00000005060075a7 */ /* 0x001064000800017f */
[----:B-1----:R-:W-:Y:S05]  /*c0d0*/  @!P0 NANOSLEEP.SYNCS 0x989680 ;  /* 0x009896800000895d */ /* 0x002fea0003900000 */
[----:B------:R-:W1:Y:S02]  /*c0e0*/  @!P0 SYNCS.PHASECHK.TRANS64 P0, [R6+URZ], R5 ;  /* 0x00000005060085a7 */ /* 0x000e64000800007f */
[----:B-1----:R-:W-:Y:S05]  /*c0f0*/  @!P0 BRA `(.L_x_312) ;  /* 0xfffffffc00f08947 */ /* 0x002fea000383ffff */
[----:B------:R-:W-:Y:S05]  /*c100*/  BRA `(.L_x_323) ;  /* 0xfffffffc00287947 */ /* 0x000fea000383ffff */
.L_x_324:
[----:B------:R-:W-:-:S00]  /*c110*/  BRA `(.L_x_324) ;  /* 0xfffffffc00fc7947 */ /* 0x000fc0000383ffff */
[----:B------:R-:W-:-:S00]  /*c120*/  NOP ;  /* 0x0000000000007918 */ /* 0x000fc00000000000 */
        /* <DEDUP_REMOVED lines=13> */
.L_x_325:


//--------------------- .nv.global.init           --------------------------
	.section	.nv.global.init,"aw",@progbits
.nv.global.init:
	.type		$str$22,@object
	.size		$str$22,($str$23 - $str$22)
$str$22:
        /*0000*/ 	.byte	0x6b, 0x5f, 0x74, 0x69, 0x6c, 0x65, 0x5f, 0x63, 0x6f, 0x75, 0x6e, 0x74, 0x20, 0x3e, 0x3d, 0x20
        /*0010*/ 	.byte	0x31, 0x00
	.type		$str$23,@object
	.size		$str$23,(__unnamed_1 - $str$23)
$str$23:
        /*0012*/ 	.byte	0x2f, 0x74, 0x6d, 0x70, 0x2f, 0x63, 0x75, 0x74, 0x6c, 0x61, 0x73, 0x73, 0x5f, 0x73, 0x77, 0x65
        /*0022*/ 	.byte	0x65, 0x70, 0x5f, 0x73, 0x72, 0x63, 0x2f, 0x69, 0x6e, 0x63, 0x6c, 0x75, 0x64, 0x65, 0x2f, 0x63
        /*0032*/ 	.byte	0x75, 0x74, 0x6c, 0x61, 0x73, 0x73, 0x2f, 0x67, 0x65, 0x6d, 0x6d, 0x2f, 0x63, 0x6f, 0x6c, 0x6c
        /*0042*/ 	.byte	0x65, 0x63, 0x74, 0x69, 0x76, 0x65, 0x2f, 0x73, 0x6d, 0x39, 0x30, 0x5f, 0x6d, 0x6d, 0x61, 0x5f
        /*0052*/ 	.byte	0x74, 0x6d, 0x61, 0x5f, 0x67, 0x6d, 0x6d, 0x61, 0x5f, 0x73, 0x73, 0x5f, 0x77, 0x61, 0x72, 0x70
        /*0062*/ 	.byte	0x73, 0x70, 0x65, 0x63, 0x69, 0x61, 0x6c, 0x69, 0x7a, 0x65, 0x64, 0x2e, 0x68, 0x70, 0x70, 0x00
	.type		__unnamed_1,@object
	.size		__unnamed_1,(.L_0 - __unnamed_1)
__unnamed_1:
        /*0072*/ 	.byte	0x76, 0x6f, 0x69, 0x64, 0x20, 0x63, 0x75, 0x74, 0x6c, 0x61, 0x73, 0x73, 0x3a, 0x3a, 0x67, 0x65
        /* <DEDUP_REMOVED lines=178> */
        /*0ba2*/ 	.byte	0x74, 0x79, 0x5d, 0x00
.L_0:


//--------------------- .nv.shared._ZN7cutlass13device_kernelINS_4gemm6kernel13GemmUniversalIN4cute5tupleIJiiiiEEENS1_10collective13CollectiveMmaINS1_34MainloopSm90TmaGmmaWarpSpecializedILi4ENS5_IJNS4_1CILi2EEESB_NSA_ILi1EEEEEENS1_35KernelTmaWarpSpecializedCooperativeEEENS5_IJNSA_ILi128EEENSA_ILi256EEENSA_ILi64EEEEEENS_10tfloat32_tENS5_IJlSC_lEEESK_SL_NS4_8TiledMMAINS4_8MMA_AtomIJNS4_4SM904GMMA30MMA_64x256x8_F32TF32TF32_SS_TNILNSP_7ScaleInE1ELSR_1EEEEEENS4_6LayoutINS5_IJSB_SC_SC_EEENS5_IJSC_NSA_ILi0EEESW_EEEEENS5_IJNS4_10UnderscoreESZ_SZ_EEEEENS4_23SM90_TMA_LOAD_MULTICASTENS4_14ComposedLayoutINS4_7SwizzleILi3ELi4ELi3EEENS4_18smem_ptr_flag_bitsILi32EEENSU_INS5_IJNSA_ILi8EEENSA_ILi32EEEEEENS5_IJS19_SC_EEEEEEEvNS4_8identityES12_S1D_vS1E_EENS_8epilogue10collective6detail29Sm90TmaWarpSpecializedAdapterINS1H_15DefaultEpilogueISK_SL_SL_NS1G_6thread17LinearCombinationISK_Li1EffLNS1L_9ScaleType4KindE0ELNS_15FloatRoundStyleE2ESK_EENS1_15EpilogueDefaultEEEEEvvEEEEvNT_6ParamsE --------------------------
	.section	.nv.shared._ZN7cutlass13device_kernelINS_4gemm6kernel13GemmUniversalIN4cute5tupleIJiiiiEEENS1_10collective13CollectiveMmaINS1_34MainloopSm90TmaGmmaWarpSpecializedILi4ENS5_IJNS4_1CILi2EEESB_NSA_ILi1EEEEEENS1_35KernelTmaWarpSpecializedCooperativeEEENS5_IJNSA_ILi128EEENSA_ILi256EEENSA_ILi64EEEEEENS_10tfloat32_tENS5_IJlSC_lEEESK_SL_NS4_8TiledMMAINS4_8MMA_AtomIJNS4_4SM904GMMA30MMA_64x256x8_F32TF32TF32_SS_TNILNSP_7ScaleInE1ELSR_1EEEEEENS4_6LayoutINS5_IJSB_SC_SC_EEENS5_IJSC_NSA_ILi0EEESW_EEEEENS5_IJNS4_10UnderscoreESZ_SZ_EEEEENS4_23SM90_TMA_LOAD_MULTICASTENS4_14ComposedLayoutINS4_7SwizzleILi3ELi4ELi3EEENS4_18smem_ptr_flag_bitsILi32EEENSU_INS5_IJNSA_ILi8EEENSA_ILi32EEEEEENS5_IJS19_SC_EEEEEEEvNS4_8identityES12_S1D_vS1E_EENS_8epilogue10collective6detail29Sm90TmaWarpSpecializedAdapterINS1H_15DefaultEpilogueISK_SL_SL_NS1G_6thread17LinearCombinationISK_Li1EffLNS1L_9ScaleType4KindE0ELNS_15FloatRoundStyleE2ESK_EENS1_15EpilogueDefaultEEEEEvvEEEEvNT_6ParamsE,"aw",@nobits
	.sectionflags	@""
	.align	16
	.zero		1024


//--------------------- .nv.shared.reserved.0     --------------------------
	.section	.nv.shared.reserved.0,"aw",@nobits
	.weak		__nv_reservedSMEM_offset_0_alias
	.size		__nv_reservedSMEM_offset_0_alias, 0, 0
	.other		__nv_reservedSMEM_offset_0_alias,@"STO_CUDA_RESERVED_SHARED STV_DEFAULT"
__nv_reservedSMEM_offset_0_alias:
	.zero		0


//--------------------- .nv.global                --------------------------
	.section	.nv.global,"aw",@nobits
.nv.global:
	.type		_ZN39_INTERNAL_f1e547de_4_k_cu_ba74865a_68854cute1_E,@object
	.size		_ZN39_INTERNAL_f1e547de_4_k_cu_ba74865a_68854cute1_E,(_ZN39_INTERNAL_f1e547de_4_k_cu_ba74865a_68854cuda3std3__45__cpo6cbeginE - _ZN39_INTERNAL_f1e547de_4_k_cu_ba74865a_68854cute1_E)
_ZN39_INTERNAL_f1e547de_4_k_cu_ba74865a_68854cute1_E:
	.zero		1
	.type		_ZN39_INTERNAL_f1e547de_4_k_cu_ba74865a_68854cuda3std3__45__cpo6cbeginE,@object
	.size		_ZN39_INTERNAL_f1e547de_4_k_cu_ba74865a_68854cuda3std3__45__cpo6cbeginE,(_ZN39_INTERNAL_f1e547de_4_k_cu_ba74865a_68854cuda3std3__48in_placeE - _ZN39_INTERNAL_f1e547de_4_k_cu_ba74865a_68854cuda3std3__45__cpo6cbeginE)
_ZN39_INTERNAL_f1e547de_4_k_cu_ba74865a_68854cuda3std3__45__cpo6cbeginE:
	.zero		1
	.type		_ZN39_INTERNAL_f1e547de_4_k_cu_ba74865a_68854cuda3std3__48in_placeE,@object
	.size		_ZN39_INTERNAL_f1e547de_4_k_cu_ba74865a_68854cuda3std3__48in_placeE,(_ZN39_INTERNAL_f1e547de_4_k_cu_ba74865a_68854cuda3std6ranges3__45__cpo9iter_moveE - _ZN39_INTERNAL_f1e547de_4_k_cu_ba74865a_68854cuda3std3__48in_placeE)
_ZN39_INTERNAL_f1e547de_4_k_cu_ba74865a_68854cuda3std3__48in_placeE:
	.zero		1
	.type		_ZN39_INTERNAL_f1e547de_4_k_cu_ba74865a_68854cuda3std6ranges3__45__cpo9iter_moveE,@object
	.size		_ZN39_INTERNAL_f1e547de_4_k_cu_ba74865a_68854cuda3std6ranges3__45__cpo9iter_moveE,(_ZN39_INTERNAL_f1e547de_4_k_cu_ba74865a_68854cuda3std3__45__cpo5beginE - _ZN39_INTERNAL_f1e547de_4_k_cu_ba74865a_68854cuda3std6ranges3__45__cpo9iter_moveE)
_ZN39_INTERNAL_f1e547de_4_k_cu_ba74865a_68854cuda3std6ranges3__45__cpo9iter_moveE:
	.zero		1
	.type		_ZN39_INTERNAL_f1e547de_4_k_cu_ba74865a_68854cuda3std3__45__cpo5beginE,@object
	.size		_ZN39_INTERNAL_f1e547de_4_k_cu_ba74865a_68854cuda3std3__45__cpo5beginE,(_ZN39_INTERNAL_f1e547de_4_k_cu_ba74865a_68854cuda3std3__441_GLOBAL__N__f1e547de_4_k_cu_ba74865a_68856ignoreE - _ZN39_INTERNAL_f1e547de_4_k_cu_ba74865a_68854cuda3std3__45__cpo5beginE)
_ZN39_INTERNAL_f1e547de_4_k_cu_ba74865a_68854cuda3std3__45__cpo5beginE:
	.zero		1
	.type		_ZN39_INTERNAL_f1e547de_4_k_cu_ba74865a_68854cuda3std3__441_GLOBAL__N__f1e547de_4_k_cu_ba74865a_68856ignoreE,@object
	.size		_ZN39_INTERNAL_f1e547de_4_k_cu_ba74865a_68854cuda3std3__441_GLOBAL__N__f1e547de_4_k_cu_ba74865a_68856ignoreE,(_ZN39_INTERNAL_f1e547de_4_k_cu_ba74865a_68854cute7productE - _ZN39_INTERNAL_f1e547de_4_k_cu_ba74865a_68854cuda3std3__441_GLOBAL__N__f1e547de_4_k_cu_ba74865a_68856ignoreE)
_ZN39_INTERNAL_f1e547de_4_k_cu_ba74865a_68854cuda3std3__441_GLOBAL__N__f1e547de_4_k_cu_ba74865a_68856ignoreE:
	.zero		1
	.type		_ZN39_INTERNAL_f1e547de_4_k_cu_ba74865a_68854cute7productE,@object
	.size		_ZN39_INTERNAL_f1e547de_4_k_cu_ba74865a_68854cute7productE,(_ZN39_INTERNAL_f1e547de_4_k_cu_ba74865a_68854cuda3std3__45__cpo3endE - _ZN39_INTERNAL_f1e547de_4_k_cu_ba74865a_68854cute7productE)
_ZN39_INTERNAL_f1e547de_4_k_cu_ba74865a_68854cute7productE:
	.zero		1
	.type		_ZN39_INTERNAL_f1e547de_4_k_cu_ba74865a_68854cuda3std3__45__cpo3endE,@object
	.size		_ZN39_INTERNAL_f1e547de_4_k_cu_ba74865a_68854cuda3std3__45__cpo3endE,(_ZN39_INTERNAL_f1e547de_4_k_cu_ba74865a_68854cuda3std3__419piecewise_constructE - _ZN39_INTERNAL_f1e547de_4_k_cu_ba74865a_68854cuda3std3__45__cpo3endE)
_ZN39_INTERNAL_f1e547de_4_k_cu_ba74865a_68854cuda3std3__45__cpo3endE:
	.zero		1
	.type		_ZN39_INTERNAL_f1e547de_4_k_cu_ba74865a_68854cuda3std3__419piecewise_constructE,@object
	.size		_ZN39_INTERNAL_f1e547de_4_k_cu_ba74865a_68854cuda3std3__419piecewise_constructE,(_ZN39_INTERNAL_f1e547de_4_k_cu_ba74865a_68854cuda3std3__45__cpo4cendE - _ZN39_INTERNAL_f1e547de_4_k_cu_ba74865a_68854cuda3std3__419piecewise_constructE)
_ZN39_INTERNAL_f1e547de_4_k_cu_ba74865a_68854cuda3std3__419piecewise_constructE:
	.zero		1
	.type		_ZN39_INTERNAL_f1e547de_4_k_cu_ba74865a_68854cuda3std3__45__cpo4cendE,@object
	.size		_ZN39_INTERNAL_f1e547de_4_k_cu_ba74865a_68854cuda3std3__45__cpo4cendE,(_ZN39_INTERNAL_f1e547de_4_k_cu_ba74865a_68854cuda3std6ranges3__45__cpo4swapE - _ZN39_INTERNAL_f1e547de_4_k_cu_ba74865a_68854cuda3std3__45__cpo4cendE)
_ZN39_INTERNAL_f1e547de_4_k_cu_ba74865a_68854cuda3std3__45__cpo4cendE:
	.zero		1
	.type		_ZN39_INTERNAL_f1e547de_4_k_cu_ba74865a_68854cuda3std6ranges3__45__cpo4swapE,@object
	.size		_ZN39_INTERNAL_f1e547de_4_k_cu_ba74865a_68854cuda3std6ranges3__45__cpo4swapE,(.L_8 - _ZN39_INTERNAL_f1e547de_4_k_cu_ba74865a_68854cuda3std6ranges3__45__cpo4swapE)
_ZN39_INTERNAL_f1e547de_4_k_cu_ba74865a_68854cuda3std6ranges3__45__cpo4swapE:
	.zero		1
.L_8:


//--------------------- .nv.constant0._ZN7cutlass13device_kernelINS_4gemm6kernel13GemmUniversalIN4cute5tupleIJiiiiEEENS1_10collective13CollectiveMmaINS1_34MainloopSm90TmaGmmaWarpSpecializedILi4ENS5_IJNS4_1CILi2EEESB_NSA_ILi1EEEEEENS1_35KernelTmaWarpSpecializedCooperativeEEENS5_IJNSA_ILi128EEENSA_ILi256EEENSA_ILi64EEEEEENS_10tfloat32_tENS5_IJlSC_lEEESK_SL_NS4_8TiledMMAINS4_8MMA_AtomIJNS4_4SM904GMMA30MMA_64x256x8_F32TF32TF32_SS_TNILNSP_7ScaleInE1ELSR_1EEEEEENS4_6LayoutINS5_IJSB_SC_SC_EEENS5_IJSC_NSA_ILi0EEESW_EEEEENS5_IJNS4_10UnderscoreESZ_SZ_EEEEENS4_23SM90_TMA_LOAD_MULTICASTENS4_14ComposedLayoutINS4_7SwizzleILi3ELi4ELi3EEENS4_18smem_ptr_flag_bitsILi32EEENSU_INS5_IJNSA_ILi8EEENSA_ILi32EEEEEENS5_IJS19_SC_EEEEEEEvNS4_8identityES12_S1D_vS1E_EENS_8epilogue10collective6detail29Sm90TmaWarpSpecializedAdapterINS1H_15DefaultEpilogueISK_SL_SL_NS1G_6thread17LinearCombinationISK_Li1EffLNS1L_9ScaleType4KindE0ELNS_15FloatRoundStyleE2ESK_EENS1_15EpilogueDefaultEEEEEvvEEEEvNT_6ParamsE --------------------------
	.section	.nv.constant0._ZN7cutlass13device_kernelINS_4gemm6kernel13GemmUniversalIN4cute5tupleIJiiiiEEENS1_10collective13CollectiveMmaINS1_34MainloopSm90TmaGmmaWarpSpecializedILi4ENS5_IJNS4_1CILi2EEESB_NSA_ILi1EEEEEENS1_35KernelTmaWarpSpecializedCooperativeEEENS5_IJNSA_ILi128EEENSA_ILi256EEENSA_ILi64EEEEEENS_10tfloat32_tENS5_IJlSC_lEEESK_SL_NS4_8TiledMMAINS4_8MMA_AtomIJNS4_4SM904GMMA30MMA_64x256x8_F32TF32TF32_SS_TNILNSP_7ScaleInE1ELSR_1EEEEEENS4_6LayoutINS5_IJSB_SC_SC_EEENS5_IJSC_NSA_ILi0EEESW_EEEEENS5_IJNS4_10UnderscoreESZ_SZ_EEEEENS4_23SM90_TMA_LOAD_MULTICASTENS4_14ComposedLayoutINS4_7SwizzleILi3ELi4ELi3EEENS4_18smem_ptr_flag_bitsILi32EEENSU_INS5_IJNSA_ILi8EEENSA_ILi32EEEEEENS5_IJS19_SC_EEEEEEEvNS4_8identityES12_S1D_vS1E_EENS_8epilogue10collective6detail29Sm90TmaWarpSpecializedAdapterINS1H_15DefaultEpilogueISK_SL_SL_NS1G_6thread17LinearCombinationISK_Li1EffLNS1L_9ScaleType4KindE0ELNS_15FloatRoundStyleE2ESK_EENS1_15EpilogueDefaultEEEEEvvEEEEvNT_6ParamsE,"a",@progbits
	.sectionflags	@""
	.align	4
.nv.constant0._ZN7cutlass13device_kernelINS_4gemm6kernel13GemmUniversalIN4cute5tupleIJiiiiEEENS1_10collective13CollectiveMmaINS1_34MainloopSm90TmaGmmaWarpSpecializedILi4ENS5_IJNS4_1CILi2EEESB_NSA_ILi1EEEEEENS1_35KernelTmaWarpSpecializedCooperativeEEENS5_IJNSA_ILi128EEENSA_ILi256EEENSA_ILi64EEEEEENS_10tfloat32_tENS5_IJlSC_lEEESK_SL_NS4_8TiledMMAINS4_8MMA_AtomIJNS4_4SM904GMMA30MMA_64x256x8_F32TF32TF32_SS_TNILNSP_7ScaleInE1ELSR_1EEEEEENS4_6LayoutINS5_IJSB_SC_SC_EEENS5_IJSC_NSA_ILi0EEESW_EEEEENS5_IJNS4_10UnderscoreESZ_SZ_EEEEENS4_23SM90_TMA_LOAD_MULTICASTENS4_14ComposedLayoutINS4_7SwizzleILi3ELi4ELi3EEENS4_18smem_ptr_flag_bitsILi32EEENSU_INS5_IJNSA_ILi8EEENSA_ILi32EEEEEENS5_IJS19_SC_EEEEEEEvNS4_8identityES12_S1D_vS1E_EENS_8epilogue10collective6detail29Sm90TmaWarpSpecializedAdapterINS1H_15DefaultEpilogueISK_SL_SL_NS1G_6thread17LinearCombinationISK_Li1EffLNS1L_9ScaleType4KindE0ELNS_15FloatRoundStyleE2ESK_EENS1_15EpilogueDefaultEEEEEvvEEEEvNT_6ParamsE:
	.zero		1664


//--------------------- SYMBOLS --------------------------

	.type		.nv.reservedSmem.offset0,@object
	.size		.nv.reservedSmem.offset0,0x4
	.type		__assertfail,@function
